	.target	sm_100a

	.elftype	@"ET_EXEC"


//--------------------- .note.nv.tkinfo           --------------------------
	.section	.note.nv.tkinfo,"",@"SHT_NOTE"
	.sectionflags	@"SHF_NOTE_NV_TKINFO"
	.tkinfo
        /*0018*/ 	.word	0x00000002
        /*0030*/ 	.string	""
        /*0030*/ 	.string	"ptxas"
        /*0030*/ 	.string	"Cuda compilation tools, release 13.0, V13.0.88"
        /*0030*/ 	.string	"Build cuda_13.0.r13.0/compiler.36424714_0"
        /*0030*/ 	.string	"-arch sm_100a -m 64 "



//--------------------- .note.nv.cuinfo           --------------------------
	.section	.note.nv.cuinfo,"",@"SHT_NOTE"
	.sectionflags	@"SHF_NOTE_NV_CUINFO"
        /*0018*/ 	.short	0x0002
        /*001a*/ 	.short	0x0064
        /*001c*/ 	.short	0x0082
	.zero		2


//--------------------- .nv.info                  --------------------------
	.section	.nv.info,"",@"SHT_CUDA_INFO"
	.align	4


	//----- nvinfo : EIATTR_REGCOUNT
	.align		4
        /*0000*/ 	.byte	0x04, 0x2f
        /*0002*/ 	.short	(.L_19 - .L_18)
	.align		4
.L_18:
        /*0004*/ 	.word	index@(_ZN7cutlass13device_kernelINS_4gemm6kernel13GemmUniversalIN4cute5tupleIJiiiiEEENS1_10collective13CollectiveMmaINS1_35MainloopSm100TmaUmmaWarpSpecializedILi4ELi2ELi4ENS5_IJNS4_1CILi1EEESB_SB_EEEEENS5_IJNSA_ILi64EEENSA_ILi256EEENSA_ILi32EEEEEEfNS5_IJlSB_lEEEfSI_NS4_8TiledMMAINS4_8MMA_AtomIJNS4_17SM100_MMA_TF32_SSINS_10tfloat32_tESM_fLi64ELi256ELNS4_4UMMA5MajorE0ELSO_0ELNSN_7ScaleInE0ELSP_0EEEEEENS4_6LayoutISC_NS5_IJNSA_ILi0EEEST_ST_EEEEENS5_IJNS4_10UnderscoreESW_SW_EEEEENS4_13SM90_TMA_LOADENS4_14ComposedLayoutINS4_7SwizzleILi3ELi4ELi3EEENS4_18smem_ptr_flag_bitsILi32EEENSS_INS5_IJNSA_ILi8EEESG_EEENS5_IJSG_SB_EEEEEEEvNS4_8identityESZ_S19_vS1A_EENS_8epilogue10collective18CollectiveEpilogueINS1C_23Sm100TmaWarpSpecializedILi4ELi2ELi16ELb1ELb0EEEJSH_NS5_IJNSS_ISE_SB_EENSS_ISG_SB_EEEEEfSI_fSI_NS1C_6fusion15FusionCallbacksIS1G_NS1K_17LinearCombinationIffffLNS_15FloatRoundStyleE2EEESH_S1J_JEEENS4_5SM1004TMEM4LOAD26SM100_TMEM_LOAD_16dp128b8xESZ_S19_NS4_17SM75_U32x4_LDSM_NENS4_14SM90_TMA_STOREES19_NS4_17SM90_U32x4_STSM_NENS4_39AutoVectorizingCopyWithAssumedAlignmentILi128EEEEEEvvEEEEvNT_6ParamsE)
        /*0008*/ 	.word	0x0000005e


	//----- nvinfo : EIATTR_FRAME_SIZE
	.align		4
.L_19:
        /*000c*/ 	.byte	0x04, 0x11
        /*000e*/ 	.short	(.L_21 - .L_20)
	.align		4
.L_20:
        /*0010*/ 	.word	index@($__internal_2_$__cuda_sm10x_tcgen05_guardrail_trap_unallocated_columns_being_dealloced)
        /*0014*/ 	.word	0x00000000


	//----- nvinfo : EIATTR_FRAME_SIZE
	.align		4
.L_21:
        /*0018*/ 	.byte	0x04, 0x11
        /*001a*/ 	.short	(.L_23 - .L_22)
	.align		4
.L_22:
        /*001c*/ 	.word	index@($__internal_1_$__cuda_sm10x_tcgen05_guardrail_trap_phase_invalid_during_alloc)
        /*0020*/ 	.word	0x00000000


	//----- nvinfo : EIATTR_FRAME_SIZE
	.align		4
.L_23:
        /*0024*/ 	.byte	0x04, 0x11
        /*0026*/ 	.short	(.L_25 - .L_24)
	.align		4
.L_24:
        /*0028*/ 	.word	index@($__internal_0_$__cuda_sm10x_tcgen05_guardrail_trap_col_being_dealloced_not_returned_by_alloc)
        /*002c*/ 	.word	0x00000000


	//----- nvinfo : EIATTR_FRAME_SIZE
	.align		4
.L_25:
        /*0030*/ 	.byte	0x04, 0x11
        /*0032*/ 	.short	(.L_27 - .L_26)
	.align		4
.L_26:
        /*0034*/ 	.word	index@(_ZN7cutlass13device_kernelINS_4gemm6kernel13GemmUniversalIN4cute5tupleIJiiiiEEENS1_10collective13CollectiveMmaINS1_35MainloopSm100TmaUmmaWarpSpecializedILi4ELi2ELi4ENS5_IJNS4_1CILi1EEESB_SB_EEEEENS5_IJNSA_ILi64EEENSA_ILi256EEENSA_ILi32EEEEEEfNS5_IJlSB_lEEEfSI_NS4_8TiledMMAINS4_8MMA_AtomIJNS4_17SM100_MMA_TF32_SSINS_10tfloat32_tESM_fLi64ELi256ELNS4_4UMMA5MajorE0ELSO_0ELNSN_7ScaleInE0ELSP_0EEEEEENS4_6LayoutISC_NS5_IJNSA_ILi0EEEST_ST_EEEEENS5_IJNS4_10UnderscoreESW_SW_EEEEENS4_13SM90_TMA_LOADENS4_14ComposedLayoutINS4_7SwizzleILi3ELi4ELi3EEENS4_18smem_ptr_flag_bitsILi32EEENSS_INS5_IJNSA_ILi8EEESG_EEENS5_IJSG_SB_EEEEEEEvNS4_8identityESZ_S19_vS1A_EENS_8epilogue10collective18CollectiveEpilogueINS1C_23Sm100TmaWarpSpecializedILi4ELi2ELi16ELb1ELb0EEEJSH_NS5_IJNSS_ISE_SB_EENSS_ISG_SB_EEEEEfSI_fSI_NS1C_6fusion15FusionCallbacksIS1G_NS1K_17LinearCombinationIffffLNS_15FloatRoundStyleE2EEESH_S1J_JEEENS4_5SM1004TMEM4LOAD26SM100_TMEM_LOAD_16dp128b8xESZ_S19_NS4_17SM75_U32x4_LDSM_NENS4_14SM90_TMA_STOREES19_NS4_17SM90_U32x4_STSM_NENS4_39AutoVectorizingCopyWithAssumedAlignmentILi128EEEEEEvvEEEEvNT_6ParamsE)
        /*0038*/ 	.word	0x00000000


	//----- nvinfo : EIATTR_MIN_STACK_SIZE
	.align		4
.L_27:
        /*003c*/ 	.byte	0x04, 0x12
        /*003e*/ 	.short	(.L_29 - .L_28)
	.align		4
.L_28:
        /*0040*/ 	.word	index@(_ZN7cutlass13device_kernelINS_4gemm6kernel13GemmUniversalIN4cute5tupleIJiiiiEEENS1_10collective13CollectiveMmaINS1_35MainloopSm100TmaUmmaWarpSpecializedILi4ELi2ELi4ENS5_IJNS4_1CILi1EEESB_SB_EEEEENS5_IJNSA_ILi64EEENSA_ILi256EEENSA_ILi32EEEEEEfNS5_IJlSB_lEEEfSI_NS4_8TiledMMAINS4_8MMA_AtomIJNS4_17SM100_MMA_TF32_SSINS_10tfloat32_tESM_fLi64ELi256ELNS4_4UMMA5MajorE0ELSO_0ELNSN_7ScaleInE0ELSP_0EEEEEENS4_6LayoutISC_NS5_IJNSA_ILi0EEEST_ST_EEEEENS5_IJNS4_10UnderscoreESW_SW_EEEEENS4_13SM90_TMA_LOADENS4_14ComposedLayoutINS4_7SwizzleILi3ELi4ELi3EEENS4_18smem_ptr_flag_bitsILi32EEENSS_INS5_IJNSA_ILi8EEESG_EEENS5_IJSG_SB_EEEEEEEvNS4_8identityESZ_S19_vS1A_EENS_8epilogue10collective18CollectiveEpilogueINS1C_23Sm100TmaWarpSpecializedILi4ELi2ELi16ELb1ELb0EEEJSH_NS5_IJNSS_ISE_SB_EENSS_ISG_SB_EEEEEfSI_fSI_NS1C_6fusion15FusionCallbacksIS1G_NS1K_17LinearCombinationIffffLNS_15FloatRoundStyleE2EEESH_S1J_JEEENS4_5SM1004TMEM4LOAD26SM100_TMEM_LOAD_16dp128b8xESZ_S19_NS4_17SM75_U32x4_LDSM_NENS4_14SM90_TMA_STOREES19_NS4_17SM90_U32x4_STSM_NENS4_39AutoVectorizingCopyWithAssumedAlignmentILi128EEEEEEvvEEEEvNT_6ParamsE)
        /*0044*/ 	.word	0x00000000
.L_29:


//--------------------- .nv.compat                --------------------------
	.section	.nv.compat,"",@"SHT_CUDA_COMPAT_INFO"
	.align	4
        /*0000*/ 	.byte	0x02, 0x09, 0x01, 0x00, 0x02, 0x02, 0x02, 0x00, 0x02, 0x05, 0x05, 0x00, 0x03, 0x07, 0x01, 0x01
        /*0010*/ 	.byte	0x02, 0x03, 0x01, 0x00, 0x02, 0x06, 0x01, 0x00, 0x04, 0x0b, 0x08, 0x00, 0x09, 0x00, 0x00, 0x00
        /*0020*/ 	.byte	0x00, 0x00, 0x00, 0x00


//--------------------- .nv.info._ZN7cutlass13device_kernelINS_4gemm6kernel13GemmUniversalIN4cute5tupleIJiiiiEEENS1_10collective13CollectiveMmaINS1_35MainloopSm100TmaUmmaWarpSpecializedILi4ELi2ELi4ENS5_IJNS4_1CILi1EEESB_SB_EEEEENS5_IJNSA_ILi64EEENSA_ILi256EEENSA_ILi32EEEEEEfNS5_IJlSB_lEEEfSI_NS4_8TiledMMAINS4_8MMA_AtomIJNS4_17SM100_MMA_TF32_SSINS_10tfloat32_tESM_fLi64ELi256ELNS4_4UMMA5MajorE0ELSO_0ELNSN_7ScaleInE0ELSP_0EEEEEENS4_6LayoutISC_NS5_IJNSA_ILi0EEEST_ST_EEEEENS5_IJNS4_10UnderscoreESW_SW_EEEEENS4_13SM90_TMA_LOADENS4_14ComposedLayoutINS4_7SwizzleILi3ELi4ELi3EEENS4_18smem_ptr_flag_bitsILi32EEENSS_INS5_IJNSA_ILi8EEESG_EEENS5_IJSG_SB_EEEEEEEvNS4_8identityESZ_S19_vS1A_EENS_8epilogue10collective18CollectiveEpilogueINS1C_23Sm100TmaWarpSpecializedILi4ELi2ELi16ELb1ELb0EEEJSH_NS5_IJNSS_ISE_SB_EENSS_ISG_SB_EEEEEfSI_fSI_NS1C_6fusion15FusionCallbacksIS1G_NS1K_17LinearCombinationIffffLNS_15FloatRoundStyleE2EEESH_S1J_JEEENS4_5SM1004TMEM4LOAD26SM100_TMEM_LOAD_16dp128b8xESZ_S19_NS4_17SM75_U32x4_LDSM_NENS4_14SM90_TMA_STOREES19_NS4_17SM90_U32x4_STSM_NENS4_39AutoVectorizingCopyWithAssumedAlignmentILi128EEEEEEvvEEEEvNT_6ParamsE --------------------------
	.section	.nv.info._ZN7cutlass13device_kernelINS_4gemm6kernel13GemmUniversalIN4cute5tupleIJiiiiEEENS1_10collective13CollectiveMmaINS1_35MainloopSm100TmaUmmaWarpSpecializedILi4ELi2ELi4ENS5_IJNS4_1CILi1EEESB_SB_EEEEENS5_IJNSA_ILi64EEENSA_ILi256EEENSA_ILi32EEEEEEfNS5_IJlSB_lEEEfSI_NS4_8TiledMMAINS4_8MMA_AtomIJNS4_17SM100_MMA_TF32_SSINS_10tfloat32_tESM_fLi64ELi256ELNS4_4UMMA5MajorE0ELSO_0ELNSN_7ScaleInE0ELSP_0EEEEEENS4_6LayoutISC_NS5_IJNSA_ILi0EEEST_ST_EEEEENS5_IJNS4_10UnderscoreESW_SW_EEEEENS4_13SM90_TMA_LOADENS4_14ComposedLayoutINS4_7SwizzleILi3ELi4ELi3EEENS4_18smem_ptr_flag_bitsILi32EEENSS_INS5_IJNSA_ILi8EEESG_EEENS5_IJSG_SB_EEEEEEEvNS4_8identityESZ_S19_vS1A_EENS_8epilogue10collective18CollectiveEpilogueINS1C_23Sm100TmaWarpSpecializedILi4ELi2ELi16ELb1ELb0EEEJSH_NS5_IJNSS_ISE_SB_EENSS_ISG_SB_EEEEEfSI_fSI_NS1C_6fusion15FusionCallbacksIS1G_NS1K_17LinearCombinationIffffLNS_15FloatRoundStyleE2EEESH_S1J_JEEENS4_5SM1004TMEM4LOAD26SM100_TMEM_LOAD_16dp128b8xESZ_S19_NS4_17SM75_U32x4_LDSM_NENS4_14SM90_TMA_STOREES19_NS4_17SM90_U32x4_STSM_NENS4_39AutoVectorizingCopyWithAssumedAlignmentILi128EEEEEEvvEEEEvNT_6ParamsE,"",@"SHT_CUDA_INFO"
	.sectionflags	@""
	.align	4


	//----- nvinfo : EIATTR_CUDA_API_VERSION
	.align		4
        /*0000*/ 	.byte	0x04, 0x37
        /*0002*/ 	.short	(.L_31 - .L_30)
.L_30:
        /*0004*/ 	.word	0x00000082


	//----- nvinfo : EIATTR_KPARAM_INFO
	.align		4
.L_31:
        /*0008*/ 	.byte	0x04, 0x17
        /*000a*/ 	.short	(.L_33 - .L_32)
.L_32:
        /*000c*/ 	.word	0x00000000
        /*0010*/ 	.short	0x0000
        /*0012*/ 	.short	0x0000
        /*0014*/ 	.byte	0x00, 0xf0, 0x01, 0x20


	//----- nvinfo : EIATTR_AT_ENTRY_FRAGMENTS
	.align		4
.L_33:
        /*0018*/ 	.byte	0x04, 0x4f
        /*001a*/ 	.short	(.L_35 - .L_34)


	//   ....[0]....
.L_34:
        /*001c*/ 	.word	0x00000006


	//----- nvinfo : EIATTR_RESERVED_SMEM_USED
	.align		4
.L_35:
        /*0020*/ 	.byte	0x01, 0x41
	.zero		2


	//----- nvinfo : EIATTR_SPARSE_MMA_MASK
	.align		4
        /*0024*/ 	.byte	0x03, 0x50
        /*0026*/ 	.short	0x0000


	//----- nvinfo : EIATTR_TCGEN05_1CTA_USED
	.align		4
        /*0028*/ 	.byte	0x01, 0x51
	.zero		2


	//----- nvinfo : EIATTR_MAXREG_COUNT
	.align		4
        /*002c*/ 	.byte	0x03, 0x1b
        /*002e*/ 	.short	0x00ff


	//----- nvinfo : EIATTR_NUM_BARRIERS
	.align		4
        /*0030*/ 	.byte	0x02, 0x4c
        /*0032*/ 	.byte	0x07
	.zero		1


	//----- nvinfo : EIATTR_EXTERNS
	.align		4
        /*0034*/ 	.byte	0x04, 0x0f
        /*0036*/ 	.short	(.L_37 - .L_36)


	//   ....[0]....
	.align		4
.L_36:
        /*0038*/ 	.word	index@(__assertfail)


	//----- nvinfo : EIATTR_MERCURY_ISA_VERSION
	.align		4
.L_37:
        /*003c*/ 	.byte	0x03, 0x5f
        /*003e*/ 	.short	0x0101


	//----- nvinfo : EIATTR_INT_WARP_WIDE_INSTR_OFFSETS
	.align		4
        /*0040*/ 	.byte	0x04, 0x31
        /*0042*/ 	.short	(.L_39 - .L_38)


	//   ....[0]....
.L_38:
        /*0044*/ 	.word	0x00001de0


	//   ....[1]....
        /*0048*/ 	.word	0x00003880


	//   ....[2]....
        /*004c*/ 	.word	0x000038b0


	//   ....[3]....
        /*0050*/ 	.word	0x00003900


	//   ....[4]....
        /*0054*/ 	.word	0x00004200


	//   ....[5]....
        /*0058*/ 	.word	0x00004260


	//   ....[6]....
        /*005c*/ 	.word	0x00004350


	//   ....[7]....
        /*0060*/ 	.word	0x000043c0


	//   ....[8]....
        /*0064*/ 	.word	0x000044b0


	//   ....[9]....
        /*0068*/ 	.word	0x00004520


	//   ....[10]....
        /*006c*/ 	.word	0x00004620


	//   ....[11]....
        /*0070*/ 	.word	0x000046a0


	//   ....[12]....
        /*0074*/ 	.word	0x000047a0


	//   ....[13]....
        /*0078*/ 	.word	0x00004870


	//   ....[14]....
        /*007c*/ 	.word	0x00004910


	//   ....[15]....
        /*0080*/ 	.word	0x000049e0


	//   ....[16]....
        /*0084*/ 	.word	0x00004a90


	//   ....[17]....
        /*0088*/ 	.word	0x00004b70


	//   ....[18]....
        /*008c*/ 	.word	0x00004cf0


	//   ....[19]....
        /*0090*/ 	.word	0x00004e40


	//----- nvinfo : EIATTR_COOP_GROUP_MASK_REGIDS
	.align		4
.L_39:
        /*0094*/ 	.byte	0x04, 0x29
        /*0096*/ 	.short	(.L_41 - .L_40)


	//   ....[0]....
.L_40:
        /*0098*/ 	.word	0xffffffff


	//   ....[1]....
        /*009c*/ 	.word	0xffffffff


	//   ....[2]....
        /*00a0*/ 	.word	0xffffffff


	//   ....[3]....
        /*00a4*/ 	.word	0xffffffff


	//   ....[4]....
        /*00a8*/ 	.word	0xffffffff


	//   ....[5]....
        /*00ac*/ 	.word	0xffffffff


	//   ....[6]....
        /*00b0*/ 	.word	0xffffffff


	//   ....[7]....
        /*00b4*/ 	.word	0xffffffff


	//   ....[8]....
        /*00b8*/ 	.word	0xffffffff


	//   ....[9]....
        /*00bc*/ 	.word	0xffffffff


	//   ....[10]....
        /*00c0*/ 	.word	0xffffffff


	//   ....[11]....
        /*00c4*/ 	.word	0xffffffff


	//   ....[12]....
        /*00c8*/ 	.word	0xffffffff


	//----- nvinfo : EIATTR_COOP_GROUP_INSTR_OFFSETS
	.align		4
.L_41:
        /*00cc*/ 	.byte	0x04, 0x28
        /*00ce*/ 	.short	(.L_43 - .L_42)


	//   ....[0]....
.L_42:
        /*00d0*/ 	.word	0x00000090


	//   ....[1]....
        /*00d4*/ 	.word	0x000004d0


	//   ....[2]....
        /*00d8*/ 	.word	0x00000640


	//   ....[3]....
        /*00dc*/ 	.word	0x000007e0


	//   ....[4]....
        /*00e0*/ 	.word	0x000008e0


	//   ....[5]....
        /*00e4*/ 	.word	0x00000a50


	//   ....[6]....
        /*00e8*/ 	.word	0x00000bf0


	//   ....[7]....
        /*00ec*/ 	.word	0x00001cc0


	//   ....[8]....
        /*00f0*/ 	.word	0x00002aa0


	//   ....[9]....
        /*00f4*/ 	.word	0x00002cb0


	//   ....[10]....
        /*00f8*/ 	.word	0x00002ce0


	//   ....[11]....
        /*00fc*/ 	.word	0x00003770


	//   ....[12]....
        /*0100*/ 	.word	0x000039a0


	//----- nvinfo : EIATTR_VRC_CTA_INIT_COUNT
	.align		4
.L_43:
        /*0104*/ 	.byte	0x02, 0x4a
        /*0106*/ 	.byte	0x80
	.zero		1


	//----- nvinfo : EIATTR_SYSCALL_OFFSETS
	.align		4
        /*0108*/ 	.byte	0x04, 0x46
        /*010a*/ 	.short	(.L_45 - .L_44)


	//   ....[0]....
.L_44:
        /*010c*/ 	.word	0x000058f0


	//   ....[1]....
        /*0110*/ 	.word	0x000059e0


	//   ....[2]....
        /*0114*/ 	.word	0x00006200


	//   ....[3]....
        /*0118*/ 	.word	0x000069c0


	//   ....[4]....
        /*011c*/ 	.word	0x00007120


	//   ....[5]....
        /*0120*/ 	.word	0x000078d0


	//   ....[6]....
        /*0124*/ 	.word	0x00008080


	//   ....[7]....
        /*0128*/ 	.word	0x00008860


	//   ....[8]....
        /*012c*/ 	.word	0x00009010


	//   ....[9]....
        /*0130*/ 	.word	0x00009770


	//----- nvinfo : EIATTR_MBARRIER_INSTR_OFFSETS
	.align		4
.L_45:
        /*0134*/ 	.byte	0x04, 0x39
        /*0136*/ 	.short	(.L_47 - .L_46)


	//   ....[0]....
.L_46:
        /*0138*/ 	.word	0x000005b0
        /*013c*/ 	.word	0x000000ff
        /*0140*/ 	.word	0x00000000
        /*0144*/ 	.short	0x0100
        /*0146*/ 	.byte	0x05
	.zero		1


	//   ....[1]....
        /*0148*/ 	.word	0x000005c0
        /*014c*/ 	.word	0x000000ff
        /*0150*/ 	.word	0x00000020
        /*0154*/ 	.short	0x0100
        /*0156*/ 	.byte	0x05
	.zero		1


	//   ....[2]....
        /*0158*/ 	.word	0x000005d0
        /*015c*/ 	.word	0x000000ff
        /*0160*/ 	.word	0x00000008
        /*0164*/ 	.short	0x0100
        /*0166*/ 	.byte	0x05
	.zero		1


	//   ....[3]....
        /*0168*/ 	.word	0x000005e0
        /*016c*/ 	.word	0x000000ff
        /*0170*/ 	.word	0x00000028
        /*0174*/ 	.short	0x0100
        /*0176*/ 	.byte	0x05
	.zero		1


	//   ....[4]....
        /*0178*/ 	.word	0x000005f0
        /*017c*/ 	.word	0x000000ff
        /*0180*/ 	.word	0x00000010
        /*0184*/ 	.short	0x0100
        /*0186*/ 	.byte	0x05
	.zero		1


	//   ....[5]....
        /*0188*/ 	.word	0x00000600
        /*018c*/ 	.word	0x000000ff
        /*0190*/ 	.word	0x00000030
        /*0194*/ 	.short	0x0100
        /*0196*/ 	.byte	0x05
	.zero		1


	//   ....[6]....
        /*0198*/ 	.word	0x00000610
        /*019c*/ 	.word	0x000000ff
        /*01a0*/ 	.word	0x00000018
        /*01a4*/ 	.short	0x0100
        /*01a6*/ 	.byte	0x05
	.zero		1


	//   ....[7]....
        /*01a8*/ 	.word	0x00000620
        /*01ac*/ 	.word	0x000000ff
        /*01b0*/ 	.word	0x00000038
        /*01b4*/ 	.short	0x0100
        /*01b6*/ 	.byte	0x05
	.zero		1


	//   ....[8]....
        /*01b8*/ 	.word	0x00000750
        /*01bc*/ 	.word	0x000000ff
        /*01c0*/ 	.word	0x00000040
        /*01c4*/ 	.short	0x0100
        /*01c6*/ 	.byte	0x07
	.zero		1


	//   ....[9]....
        /*01c8*/ 	.word	0x00000760
        /*01cc*/ 	.word	0x000000ff
        /*01d0*/ 	.word	0x00000060
        /*01d4*/ 	.short	0x0100
        /*01d6*/ 	.byte	0x07
	.zero		1


	//   ....[10]....
        /*01d8*/ 	.word	0x00000770
        /*01dc*/ 	.word	0x000000ff
        /*01e0*/ 	.word	0x00000048
        /*01e4*/ 	.short	0x0100
        /*01e6*/ 	.byte	0x07
	.zero		1


	//   ....[11]....
        /*01e8*/ 	.word	0x00000780
        /*01ec*/ 	.word	0x000000ff
        /*01f0*/ 	.word	0x00000068
        /*01f4*/ 	.short	0x0100
        /*01f6*/ 	.byte	0x07
	.zero		1


	//   ....[12]....
        /*01f8*/ 	.word	0x00000790
        /*01fc*/ 	.word	0x000000ff
        /*0200*/ 	.word	0x00000050
        /*0204*/ 	.short	0x0100
        /*0206*/ 	.byte	0x07
	.zero		1


	//   ....[13]....
        /*0208*/ 	.word	0x000007a0
        /*020c*/ 	.word	0x000000ff
        /*0210*/ 	.word	0x00000070
        /*0214*/ 	.short	0x0100
        /*0216*/ 	.byte	0x07
	.zero		1


	//   ....[14]....
        /*0218*/ 	.word	0x000007b0
        /*021c*/ 	.word	0x000000ff
        /*0220*/ 	.word	0x00000058
        /*0224*/ 	.short	0x0100
        /*0226*/ 	.byte	0x07
	.zero		1


	//   ....[15]....
        /*0228*/ 	.word	0x000007c0
        /*022c*/ 	.word	0x000000ff
        /*0230*/ 	.word	0x00000078
        /*0234*/ 	.short	0x0100
        /*0236*/ 	.byte	0x07
	.zero		1


	//   ....[16]....
        /*0238*/ 	.word	0x000008b0
        /*023c*/ 	.word	0x000000ff
        /*0240*/ 	.word	0x00000080
        /*0244*/ 	.short	0x0100
        /*0246*/ 	.byte	0x05
	.zero		1


	//   ....[17]....
        /*0248*/ 	.word	0x000008c0
        /*024c*/ 	.word	0x000000ff
        /*0250*/ 	.word	0x00000088
        /*0254*/ 	.short	0x0100
        /*0256*/ 	.byte	0x05
	.zero		1


	//   ....[18]....
        /*0258*/ 	.word	0x00000a00
        /*025c*/ 	.word	0x000000ff
        /*0260*/ 	.word	0x00000090
        /*0264*/ 	.short	0x0100
        /*0266*/ 	.byte	0x05
	.zero		1


	//   ....[19]....
        /*0268*/ 	.word	0x00000a10
        /*026c*/ 	.word	0x000000ff
        /*0270*/ 	.word	0x000000a0
        /*0274*/ 	.short	0x0100
        /*0276*/ 	.byte	0x05
	.zero		1


	//   ....[20]....
        /*0278*/ 	.word	0x00000a20
        /*027c*/ 	.word	0x000000ff
        /*0280*/ 	.word	0x00000098
        /*0284*/ 	.short	0x0100
        /*0286*/ 	.byte	0x05
	.zero		1


	//   ....[21]....
        /*0288*/ 	.word	0x00000a30
        /*028c*/ 	.word	0x000000ff
        /*0290*/ 	.word	0x000000a8
        /*0294*/ 	.short	0x0100
        /*0296*/ 	.byte	0x05
	.zero		1


	//   ....[22]....
        /*0298*/ 	.word	0x00000b60
        /*029c*/ 	.word	0x000000ff
        /*02a0*/ 	.word	0x000000b0
        /*02a4*/ 	.short	0x0100
        /*02a6*/ 	.byte	0x07
	.zero		1


	//   ....[23]....
        /*02a8*/ 	.word	0x00000b70
        /*02ac*/ 	.word	0x000000ff
        /*02b0*/ 	.word	0x000000d0
        /*02b4*/ 	.short	0x0100
        /*02b6*/ 	.byte	0x07
	.zero		1


	//   ....[24]....
        /*02b8*/ 	.word	0x00000b80
        /*02bc*/ 	.word	0x000000ff
        /*02c0*/ 	.word	0x000000b8
        /*02c4*/ 	.short	0x0100
        /*02c6*/ 	.byte	0x07
	.zero		1


	//   ....[25]....
        /*02c8*/ 	.word	0x00000b90
        /*02cc*/ 	.word	0x000000ff
        /*02d0*/ 	.word	0x000000d8
        /*02d4*/ 	.short	0x0100
        /*02d6*/ 	.byte	0x07
	.zero		1


	//   ....[26]....
        /*02d8*/ 	.word	0x00000ba0
        /*02dc*/ 	.word	0x000000ff
        /*02e0*/ 	.word	0x000000c0
        /*02e4*/ 	.short	0x0100
        /*02e6*/ 	.byte	0x07
	.zero		1


	//   ....[27]....
        /*02e8*/ 	.word	0x00000bb0
        /*02ec*/ 	.word	0x000000ff
        /*02f0*/ 	.word	0x000000e0
        /*02f4*/ 	.short	0x0100
        /*02f6*/ 	.byte	0x07
	.zero		1


	//   ....[28]....
        /*02f8*/ 	.word	0x00000bc0
        /*02fc*/ 	.word	0x000000ff
        /*0300*/ 	.word	0x000000c8
        /*0304*/ 	.short	0x0100
        /*0306*/ 	.byte	0x07
	.zero		1


	//   ....[29]....
        /*0308*/ 	.word	0x00000bd0
        /*030c*/ 	.word	0x000000ff
        /*0310*/ 	.word	0x000000e8
        /*0314*/ 	.short	0x0100
        /*0316*/ 	.byte	0x07
	.zero		1


	//   ....[30]....
        /*0318*/ 	.word	0x00000cc0
        /*031c*/ 	.word	0x000000ff
        /*0320*/ 	.word	0x000000f0
        /*0324*/ 	.short	0x0100
        /*0326*/ 	.byte	0x05
	.zero		1


	//   ....[31]....
        /*0328*/ 	.word	0x00000cd0
        /*032c*/ 	.word	0x000000ff
        /*0330*/ 	.word	0x00000100
        /*0334*/ 	.short	0x0100
        /*0336*/ 	.byte	0x05
	.zero		1


	//   ....[32]....
        /*0338*/ 	.word	0x00000ce0
        /*033c*/ 	.word	0x000000ff
        /*0340*/ 	.word	0x000000f8
        /*0344*/ 	.short	0x0100
        /*0346*/ 	.byte	0x05
	.zero		1


	//   ....[33]....
        /*0348*/ 	.word	0x00000cf0
        /*034c*/ 	.word	0x000000ff
        /*0350*/ 	.word	0x00000108
        /*0354*/ 	.short	0x0100
        /*0356*/ 	.byte	0x05
	.zero		1


	//   ....[34]....
        /*0358*/ 	.word	0x000015c0
        /*035c*/ 	.word	0x00000002
        /*0360*/ 	.word	0x00000100
        /*0364*/ 	.short	0x010a
        /*0366*/ 	.byte	0xff
	.zero		1


	//   ....[35]....
        /*0368*/ 	.word	0x000015f0
        /*036c*/ 	.word	0x00000002
        /*0370*/ 	.word	0x000000f0
        /*0374*/ 	.short	0x0101
        /*0376*/ 	.byte	0xff
	.zero		1


	//   ....[36]....
        /*0378*/ 	.word	0x000016c0
        /*037c*/ 	.word	0x000000ff
        /*0380*/ 	.word	0x00000020
        /*0384*/ 	.short	0x010a
        /*0386*/ 	.byte	0x08
	.zero		1


	//   ....[37]....
        /*0388*/ 	.word	0x00001760
        /*038c*/ 	.word	0x000000ff
        /*0390*/ 	.word	0x00000020
        /*0394*/ 	.short	0x010a
        /*0396*/ 	.byte	0x21
	.zero		1


	//   ....[38]....
        /*0398*/ 	.word	0x000018b0
        /*039c*/ 	.word	0x000000ff
        /*03a0*/ 	.word	0x00000020
        /*03a4*/ 	.short	0x010a
        /*03a6*/ 	.byte	0x08
	.zero		1


	//   ....[39]....
        /*03a8*/ 	.word	0x000019c0
        /*03ac*/ 	.word	0x000000ff
        /*03b0*/ 	.word	0x00000088
        /*03b4*/ 	.short	0x0101
        /*03b6*/ 	.byte	0x04
	.zero		1


	//   ....[40]....
        /*03b8*/ 	.word	0x000019e0
        /*03bc*/ 	.word	0x000000ff
        /*03c0*/ 	.word	0x00000020
        /*03c4*/ 	.short	0x010a
        /*03c6*/ 	.byte	0x08
	.zero		1


	//   ....[41]....
        /*03c8*/ 	.word	0x00001a60
        /*03cc*/ 	.word	0x000000ff
        /*03d0*/ 	.word	0x00000020
        /*03d4*/ 	.short	0x010a
        /*03d6*/ 	.byte	0x11
	.zero		1


	//   ....[42]....
        /*03d8*/ 	.word	0x00001bb0
        /*03dc*/ 	.word	0x000000ff
        /*03e0*/ 	.word	0x00000020
        /*03e4*/ 	.short	0x010a
        /*03e6*/ 	.byte	0x08
	.zero		1


	//   ....[43]....
        /*03e8*/ 	.word	0x00001cf0
        /*03ec*/ 	.word	0x00000002
        /*03f0*/ 	.word	0x00000090
        /*03f4*/ 	.short	0x010a
        /*03f6*/ 	.byte	0xff
	.zero		1


	//   ....[44]....
        /*03f8*/ 	.word	0x00001db0
        /*03fc*/ 	.word	0x00000002
        /*0400*/ 	.word	0x00000000
        /*0404*/ 	.short	0x0101
        /*0406*/ 	.byte	0xff
	.zero		1


	//   ....[45]....
        /*0408*/ 	.word	0x00002310
        /*040c*/ 	.word	0x000000ff
        /*0410*/ 	.word	0x00000000
        /*0414*/ 	.short	0x010a
        /*0416*/ 	.byte	0x05
	.zero		1


	//   ....[46]....
        /*0418*/ 	.word	0x000023a0
        /*041c*/ 	.word	0x000000ff
        /*0420*/ 	.word	0x00000000
        /*0424*/ 	.short	0x010a
        /*0426*/ 	.byte	0x05
	.zero		1


	//   ....[47]....
        /*0428*/ 	.word	0x00002430
        /*042c*/ 	.word	0x000000ff
        /*0430*/ 	.word	0x00000000
        /*0434*/ 	.short	0x010a
        /*0436*/ 	.byte	0x05
	.zero		1


	//   ....[48]....
        /*0438*/ 	.word	0x000024d0
        /*043c*/ 	.word	0x00000000
        /*0440*/ 	.word	0x00000000
        /*0444*/ 	.short	0x010a
        /*0446*/ 	.byte	0xff
	.zero		1


	//   ....[49]....
        /*0448*/ 	.word	0x000025f0
        /*044c*/ 	.word	0x00000000
        /*0450*/ 	.word	0x000000f0
        /*0454*/ 	.short	0x010a
        /*0456*/ 	.byte	0xff
	.zero		1


	//   ....[50]....
        /*0458*/ 	.word	0x00002660
        /*045c*/ 	.word	0x00000000
        /*0460*/ 	.word	0x00000000
        /*0464*/ 	.short	0x0101
        /*0466*/ 	.byte	0xff
	.zero		1


	//   ....[51]....
        /*0468*/ 	.word	0x00002680
        /*046c*/ 	.word	0x000000ff
        /*0470*/ 	.word	0x000000a0
        /*0474*/ 	.short	0x010a
        /*0476*/ 	.byte	0x05
	.zero		1


	//   ....[52]....
        /*0478*/ 	.word	0x000027a0
        /*047c*/ 	.word	0x00000000
        /*0480*/ 	.word	0x00000090
        /*0484*/ 	.short	0x010a
        /*0486*/ 	.byte	0xff
	.zero		1


	//   ....[53]....
        /*0488*/ 	.word	0x000028a0
        /*048c*/ 	.word	0x00000000
        /*0490*/ 	.word	0x00000000
        /*0494*/ 	.short	0x0101
        /*0496*/ 	.byte	0xff
	.zero		1


	//   ....[54]....
        /*0498*/ 	.word	0x00002930
        /*049c*/ 	.word	0x000000ff
        /*04a0*/ 	.word	0x000000a0
        /*04a4*/ 	.short	0x0106
        /*04a6*/ 	.byte	0x05
	.zero		1


	//   ....[55]....
        /*04a8*/ 	.word	0x00002950
        /*04ac*/ 	.word	0x000000ff
        /*04b0*/ 	.word	0x000000a0
        /*04b4*/ 	.short	0x010a
        /*04b6*/ 	.byte	0x05
	.zero		1


	//   ....[56]....
        /*04b8*/ 	.word	0x000029e0
        /*04bc*/ 	.word	0x000000ff
        /*04c0*/ 	.word	0x000000a0
        /*04c4*/ 	.short	0x0106
        /*04c6*/ 	.byte	0x04
	.zero		1


	//   ....[57]....
        /*04c8*/ 	.word	0x00002a20
        /*04cc*/ 	.word	0x00000000
        /*04d0*/ 	.word	0x000000a0
        /*04d4*/ 	.short	0x010a
        /*04d6*/ 	.byte	0xff
	.zero		1


	//   ....[58]....
        /*04d8*/ 	.word	0x00002f60
        /*04dc*/ 	.word	0x00000000
        /*04e0*/ 	.word	0x00000090
        /*04e4*/ 	.short	0x010a
        /*04e6*/ 	.byte	0xff
	.zero		1


	//   ....[59]....
        /*04e8*/ 	.word	0x00003060
        /*04ec*/ 	.word	0x00000003
        /*04f0*/ 	.word	0x00000000
        /*04f4*/ 	.short	0x0101
        /*04f6*/ 	.byte	0xff
	.zero		1


	//   ....[60]....
        /*04f8*/ 	.word	0x00003070
        /*04fc*/ 	.word	0x000000ff
        /*0500*/ 	.word	0x00000000
        /*0504*/ 	.short	0x010a
        /*0506*/ 	.byte	0x06
	.zero		1


	//   ....[61]....
        /*0508*/ 	.word	0x000030f0
        /*050c*/ 	.word	0x000000ff
        /*0510*/ 	.word	0x000000d0
        /*0514*/ 	.short	0x010a
        /*0516*/ 	.byte	0x07
	.zero		1


	//   ....[62]....
        /*0518*/ 	.word	0x000031d0
        /*051c*/ 	.word	0x000000ff
        /*0520*/ 	.word	0x00000000
        /*0524*/ 	.short	0x010a
        /*0526*/ 	.byte	0x06
	.zero		1


	//   ....[63]....
        /*0528*/ 	.word	0x00003300
        /*052c*/ 	.word	0x000000ff
        /*0530*/ 	.word	0x00000000
        /*0534*/ 	.short	0x010a
        /*0536*/ 	.byte	0x1a
	.zero		1


	//   ....[64]....
        /*0538*/ 	.word	0x000035a0
        /*053c*/ 	.word	0x000000ff
        /*0540*/ 	.word	0x00000000
        /*0544*/ 	.short	0x010a
        /*0546*/ 	.byte	0x06
	.zero		1


	//   ....[65]....
        /*0548*/ 	.word	0x00003630
        /*054c*/ 	.word	0x000000ff
        /*0550*/ 	.word	0x00000000
        /*0554*/ 	.short	0x010a
        /*0556*/ 	.byte	0x06
	.zero		1


	//   ....[66]....
        /*0558*/ 	.word	0x000036c0
        /*055c*/ 	.word	0x000000ff
        /*0560*/ 	.word	0x00000000
        /*0564*/ 	.short	0x010a
        /*0566*/ 	.byte	0x06
	.zero		1


	//   ....[67]....
        /*0568*/ 	.word	0x00003750
        /*056c*/ 	.word	0x000000ff
        /*0570*/ 	.word	0x00000000
        /*0574*/ 	.short	0x010a
        /*0576*/ 	.byte	0x07
	.zero		1


	//   ....[68]....
        /*0578*/ 	.word	0x00003ba0
        /*057c*/ 	.word	0x00000000
        /*0580*/ 	.word	0x00000090
        /*0584*/ 	.short	0x010a
        /*0586*/ 	.byte	0xff
	.zero		1


	//   ....[69]....
        /*0588*/ 	.word	0x00003c60
        /*058c*/ 	.word	0x00000000
        /*0590*/ 	.word	0x00000000
        /*0594*/ 	.short	0x0101
        /*0596*/ 	.byte	0xff
	.zero		1


	//   ....[70]....
        /*0598*/ 	.word	0x00003f80
        /*059c*/ 	.word	0x000000ff
        /*05a0*/ 	.word	0x00000088
        /*05a4*/ 	.short	0x010a
        /*05a6*/ 	.byte	0x07
	.zero		1


	//   ....[71]....
        /*05a8*/ 	.word	0x00004180
        /*05ac*/ 	.word	0x000000ff
        /*05b0*/ 	.word	0x00000060
        /*05b4*/ 	.short	0x010a
        /*05b6*/ 	.byte	0x07
	.zero		1


	//   ....[72]....
        /*05b8*/ 	.word	0x00004300
        /*05bc*/ 	.word	0x000000ff
        /*05c0*/ 	.word	0x00000040
        /*05c4*/ 	.short	0x010b
        /*05c6*/ 	.byte	0x07
	.zero		1


	//   ....[73]....
        /*05c8*/ 	.word	0x00004310
        /*05cc*/ 	.word	0x000000ff
        /*05d0*/ 	.word	0x00000000
        /*05d4*/ 	.short	0x0101
        /*05d6*/ 	.byte	0x15
	.zero		1


	//   ....[74]....
        /*05d8*/ 	.word	0x00004320
        /*05dc*/ 	.word	0x000000ff
        /*05e0*/ 	.word	0x00000068
        /*05e4*/ 	.short	0x010a
        /*05e6*/ 	.byte	0x07
	.zero		1


	//   ....[75]....
        /*05e8*/ 	.word	0x00004460
        /*05ec*/ 	.word	0x000000ff
        /*05f0*/ 	.word	0x00000048
        /*05f4*/ 	.short	0x010b
        /*05f6*/ 	.byte	0x07
	.zero		1


	//   ....[76]....
        /*05f8*/ 	.word	0x00004470
        /*05fc*/ 	.word	0x000000ff
        /*0600*/ 	.word	0x00000000
        /*0604*/ 	.short	0x0101
        /*0606*/ 	.byte	0x0f
	.zero		1


	//   ....[77]....
        /*0608*/ 	.word	0x00004480
        /*060c*/ 	.word	0x000000ff
        /*0610*/ 	.word	0x00000070
        /*0614*/ 	.short	0x010a
        /*0616*/ 	.byte	0x07
	.zero		1


	//   ....[78]....
        /*0618*/ 	.word	0x000045d0
        /*061c*/ 	.word	0x000000ff
        /*0620*/ 	.word	0x00000050
        /*0624*/ 	.short	0x010b
        /*0626*/ 	.byte	0x07
	.zero		1


	//   ....[79]....
        /*0628*/ 	.word	0x000045e0
        /*062c*/ 	.word	0x000000ff
        /*0630*/ 	.word	0x00000000
        /*0634*/ 	.short	0x0101
        /*0636*/ 	.byte	0x0e
	.zero		1


	//   ....[80]....
        /*0638*/ 	.word	0x000045f0
        /*063c*/ 	.word	0x000000ff
        /*0640*/ 	.word	0x00000078
        /*0644*/ 	.short	0x010a
        /*0646*/ 	.byte	0x07
	.zero		1


	//   ....[81]....
        /*0648*/ 	.word	0x00004750
        /*064c*/ 	.word	0x000000ff
        /*0650*/ 	.word	0x00000058
        /*0654*/ 	.short	0x010b
        /*0656*/ 	.byte	0x07
	.zero		1


	//   ....[82]....
        /*0658*/ 	.word	0x00004760
        /*065c*/ 	.word	0x000000ff
        /*0660*/ 	.word	0x00000000
        /*0664*/ 	.short	0x0101
        /*0666*/ 	.byte	0x0d
	.zero		1


	//   ....[83]....
        /*0668*/ 	.word	0x00004770
        /*066c*/ 	.word	0x000000ff
        /*0670*/ 	.word	0x00000060
        /*0674*/ 	.short	0x010a
        /*0676*/ 	.byte	0x07
	.zero		1


	//   ....[84]....
        /*0678*/ 	.word	0x000048c0
        /*067c*/ 	.word	0x000000ff
        /*0680*/ 	.word	0x00000040
        /*0684*/ 	.short	0x010b
        /*0686*/ 	.byte	0x07
	.zero		1


	//   ....[85]....
        /*0688*/ 	.word	0x000048d0
        /*068c*/ 	.word	0x000000ff
        /*0690*/ 	.word	0x00000000
        /*0694*/ 	.short	0x0101
        /*0696*/ 	.byte	0x15
	.zero		1


	//   ....[86]....
        /*0698*/ 	.word	0x000048e0
        /*069c*/ 	.word	0x000000ff
        /*06a0*/ 	.word	0x00000068
        /*06a4*/ 	.short	0x010a
        /*06a6*/ 	.byte	0x07
	.zero		1


	//   ....[87]....
        /*06a8*/ 	.word	0x00004a30
        /*06ac*/ 	.word	0x000000ff
        /*06b0*/ 	.word	0x00000048
        /*06b4*/ 	.short	0x010b
        /*06b6*/ 	.byte	0x07
	.zero		1


	//   ....[88]....
        /*06b8*/ 	.word	0x00004a40
        /*06bc*/ 	.word	0x000000ff
        /*06c0*/ 	.word	0x00000000
        /*06c4*/ 	.short	0x0101
        /*06c6*/ 	.byte	0x0f
	.zero		1


	//   ....[89]....
        /*06c8*/ 	.word	0x00004a50
        /*06cc*/ 	.word	0x000000ff
        /*06d0*/ 	.word	0x00000070
        /*06d4*/ 	.short	0x010a
        /*06d6*/ 	.byte	0x07
	.zero		1


	//   ....[90]....
        /*06d8*/ 	.word	0x00004bd0
        /*06dc*/ 	.word	0x000000ff
        /*06e0*/ 	.word	0x00000050
        /*06e4*/ 	.short	0x010b
        /*06e6*/ 	.byte	0x07
	.zero		1


	//   ....[91]....
        /*06e8*/ 	.word	0x00004c10
        /*06ec*/ 	.word	0x000000ff
        /*06f0*/ 	.word	0x00000000
        /*06f4*/ 	.short	0x0101
        /*06f6*/ 	.byte	0x0e
	.zero		1


	//   ....[92]....
        /*06f8*/ 	.word	0x00004c50
        /*06fc*/ 	.word	0x000000ff
        /*0700*/ 	.word	0x00000078
        /*0704*/ 	.short	0x010a
        /*0706*/ 	.byte	0x07
	.zero		1


	//   ....[93]....
        /*0708*/ 	.word	0x00004e80
        /*070c*/ 	.word	0x000000ff
        /*0710*/ 	.word	0x00000058
        /*0714*/ 	.short	0x010b
        /*0716*/ 	.byte	0x07
	.zero		1


	//   ....[94]....
        /*0718*/ 	.word	0x00004ea0
        /*071c*/ 	.word	0x000000ff
        /*0720*/ 	.word	0x00000000
        /*0724*/ 	.short	0x0101
        /*0726*/ 	.byte	0x0d
	.zero		1


	//   ....[95]....
        /*0728*/ 	.word	0x00004ec0
        /*072c*/ 	.word	0x000000ff
        /*0730*/ 	.word	0x00000060
        /*0734*/ 	.short	0x010a
        /*0736*/ 	.byte	0x07
	.zero		1


	//   ....[96]....
        /*0738*/ 	.word	0x00004ee0
        /*073c*/ 	.word	0x000000ff
        /*0740*/ 	.word	0x00000068
        /*0744*/ 	.short	0x010a
        /*0746*/ 	.byte	0x07
	.zero		1


	//   ....[97]....
        /*0748*/ 	.word	0x00004f00
        /*074c*/ 	.word	0x000000ff
        /*0750*/ 	.word	0x00000070
        /*0754*/ 	.short	0x010a
        /*0756*/ 	.byte	0x07
	.zero		1


	//   ....[98]....
        /*0758*/ 	.word	0x00004f50
        /*075c*/ 	.word	0x00000002
        /*0760*/ 	.word	0x00000078
        /*0764*/ 	.short	0x010a
        /*0766*/ 	.byte	0xff
	.zero		1


	//   ....[99]....
        /*0768*/ 	.word	0x000052b0
        /*076c*/ 	.word	0x00000000
        /*0770*/ 	.word	0x00000090
        /*0774*/ 	.short	0x010a
        /*0776*/ 	.byte	0xff
	.zero		1


	//   ....[100]....
        /*0778*/ 	.word	0x000053c0
        /*077c*/ 	.word	0x00000000
        /*0780*/ 	.word	0x00000000
        /*0784*/ 	.short	0x0101
        /*0786*/ 	.byte	0xff
	.zero		1


	//   ....[101]....
        /*0788*/ 	.word	0x00005e40
        /*078c*/ 	.word	0x000000ff
        /*0790*/ 	.word	0x00000040
        /*0794*/ 	.short	0x010a
        /*0796*/ 	.byte	0x30
	.zero		1


	//   ....[102]....
        /*0798*/ 	.word	0x00005e70
        /*079c*/ 	.word	0x00000055
        /*07a0*/ 	.word	0x000000b0
        /*07a4*/ 	.short	0x010a
        /*07a6*/ 	.byte	0xff
	.zero		1


	//   ....[103]....
        /*07a8*/ 	.word	0x00005fe0
        /*07ac*/ 	.word	0x000000ff
        /*07b0*/ 	.word	0x00000040
        /*07b4*/ 	.short	0x010a
        /*07b6*/ 	.byte	0x30
	.zero		1


	//   ....[104]....
        /*07b8*/ 	.word	0x000060e0
        /*07bc*/ 	.word	0x00000055
        /*07c0*/ 	.word	0x000000b0
        /*07c4*/ 	.short	0x010a
        /*07c6*/ 	.byte	0xff
	.zero		1


	//   ....[105]....
        /*07c8*/ 	.word	0x000066e0
        /*07cc*/ 	.word	0x00000000
        /*07d0*/ 	.word	0x00000000
        /*07d4*/ 	.short	0x0101
        /*07d6*/ 	.byte	0xff
	.zero		1


	//   ....[106]....
        /*07d8*/ 	.word	0x000066f0
        /*07dc*/ 	.word	0x00000002
        /*07e0*/ 	.word	0x00000040
        /*07e4*/ 	.short	0x010a
        /*07e6*/ 	.byte	0xff
	.zero		1


	//   ....[107]....
        /*07e8*/ 	.word	0x000067c0
        /*07ec*/ 	.word	0x00000002
        /*07f0*/ 	.word	0x00000040
        /*07f4*/ 	.short	0x010a
        /*07f6*/ 	.byte	0xff
	.zero		1


	//   ....[108]....
        /*07f8*/ 	.word	0x00006e40
        /*07fc*/ 	.word	0x00000010
        /*0800*/ 	.word	0x00000000
        /*0804*/ 	.short	0x0101
        /*0806*/ 	.byte	0xff
	.zero		1


	//   ....[109]....
        /*0808*/ 	.word	0x00006e60
        /*080c*/ 	.word	0x00000000
        /*0810*/ 	.word	0x00000040
        /*0814*/ 	.short	0x010a
        /*0816*/ 	.byte	0xff
	.zero		1


	//   ....[110]....
        /*0818*/ 	.word	0x00006f20
        /*081c*/ 	.word	0x00000000
        /*0820*/ 	.word	0x00000040
        /*0824*/ 	.short	0x010a
        /*0826*/ 	.byte	0xff
	.zero		1


	//   ....[111]....
        /*0828*/ 	.word	0x000075b0
        /*082c*/ 	.word	0x00000010
        /*0830*/ 	.word	0x00000000
        /*0834*/ 	.short	0x0101
        /*0836*/ 	.byte	0xff
	.zero		1


	//   ....[112]....
        /*0838*/ 	.word	0x000075d0
        /*083c*/ 	.word	0x00000000
        /*0840*/ 	.word	0x00000040
        /*0844*/ 	.short	0x010a
        /*0846*/ 	.byte	0xff
	.zero		1


	//   ....[113]....
        /*0848*/ 	.word	0x00007690
        /*084c*/ 	.word	0x00000000
        /*0850*/ 	.word	0x00000040
        /*0854*/ 	.short	0x010a
        /*0856*/ 	.byte	0xff
	.zero		1


	//   ....[114]....
        /*0858*/ 	.word	0x00007d50
        /*085c*/ 	.word	0x00000010
        /*0860*/ 	.word	0x00000000
        /*0864*/ 	.short	0x0101
        /*0866*/ 	.byte	0xff
	.zero		1


	//   ....[115]....
        /*0868*/ 	.word	0x00007d70
        /*086c*/ 	.word	0x00000000
        /*0870*/ 	.word	0x00000040
        /*0874*/ 	.short	0x010a
        /*0876*/ 	.byte	0xff
	.zero		1


	//   ....[116]....
        /*0878*/ 	.word	0x00007e30
        /*087c*/ 	.word	0x00000000
        /*0880*/ 	.word	0x00000040
        /*0884*/ 	.short	0x010a
        /*0886*/ 	.byte	0xff
	.zero		1


	//   ....[117]....
        /*0888*/ 	.word	0x00008530
        /*088c*/ 	.word	0x00000010
        /*0890*/ 	.word	0x00000000
        /*0894*/ 	.short	0x0101
        /*0896*/ 	.byte	0xff
	.zero		1


	//   ....[118]....
        /*0898*/ 	.word	0x00008550
        /*089c*/ 	.word	0x00000000
        /*08a0*/ 	.word	0x00000040
        /*08a4*/ 	.short	0x010a
        /*08a6*/ 	.byte	0xff
	.zero		1


	//   ....[119]....
        /*08a8*/ 	.word	0x00008610
        /*08ac*/ 	.word	0x00000000
        /*08b0*/ 	.word	0x00000040
        /*08b4*/ 	.short	0x010a
        /*08b6*/ 	.byte	0xff
	.zero		1


	//   ....[120]....
        /*08b8*/ 	.word	0x00008ce0
        /*08bc*/ 	.word	0x00000010
        /*08c0*/ 	.word	0x00000000
        /*08c4*/ 	.short	0x0101
        /*08c6*/ 	.byte	0xff
	.zero		1


	//   ....[121]....
        /*08c8*/ 	.word	0x00008d00
        /*08cc*/ 	.word	0x00000000
        /*08d0*/ 	.word	0x00000040
        /*08d4*/ 	.short	0x010a
        /*08d6*/ 	.byte	0xff
	.zero		1


	//   ....[122]....
        /*08d8*/ 	.word	0x00008dc0
        /*08dc*/ 	.word	0x00000000
        /*08e0*/ 	.word	0x00000040
        /*08e4*/ 	.short	0x010a
        /*08e6*/ 	.byte	0xff
	.zero		1


	//   ....[123]....
        /*08e8*/ 	.word	0x00009490
        /*08ec*/ 	.word	0x00000010
        /*08f0*/ 	.word	0x00000000
        /*08f4*/ 	.short	0x0101
        /*08f6*/ 	.byte	0xff
	.zero		1


	//   ....[124]....
        /*08f8*/ 	.word	0x000094b0
        /*08fc*/ 	.word	0x00000000
        /*0900*/ 	.word	0x00000040
        /*0904*/ 	.short	0x010a
        /*0906*/ 	.byte	0xff
	.zero		1


	//   ....[125]....
        /*0908*/ 	.word	0x00009570
        /*090c*/ 	.word	0x00000000
        /*0910*/ 	.word	0x00000040
        /*0914*/ 	.short	0x010a
        /*0916*/ 	.byte	0xff
	.zero		1


	//   ....[126]....
        /*0918*/ 	.word	0x00009810
        /*091c*/ 	.word	0x000000ff
        /*0920*/ 	.word	0x00000000
        /*0924*/ 	.short	0x0101
        /*0926*/ 	.byte	0x05
	.zero		1


	//   ....[127]....
        /*0928*/ 	.word	0x00009c50
        /*092c*/ 	.word	0x00000000
        /*0930*/ 	.word	0x00000000
        /*0934*/ 	.short	0x0101
        /*0936*/ 	.byte	0xff
	.zero		1


	//   ....[128]....
        /*0938*/ 	.word	0x00009ec0
        /*093c*/ 	.word	0x000000ff
        /*0940*/ 	.word	0x00000000
        /*0944*/ 	.short	0x0101
        /*0946*/ 	.byte	0x04
	.zero		1


	//   ....[129]....
        /*0948*/ 	.word	0x00009ee0
        /*094c*/ 	.word	0x00000002
        /*0950*/ 	.word	0x00000100
        /*0954*/ 	.short	0x010a
        /*0956*/ 	.byte	0xff
	.zero		1


	//   ....[130]....
        /*0958*/ 	.word	0x00009f40
        /*095c*/ 	.word	0x00000002
        /*0960*/ 	.word	0x00000020
        /*0964*/ 	.short	0x010a
        /*0966*/ 	.byte	0xff
	.zero		1


	//   ....[131]....
        /*0968*/ 	.word	0x00009fa0
        /*096c*/ 	.word	0x00000002
        /*0970*/ 	.word	0x00000020
        /*0974*/ 	.short	0x010a
        /*0976*/ 	.byte	0xff
	.zero		1


	//   ....[132]....
        /*0978*/ 	.word	0x00009ff0
        /*097c*/ 	.word	0x00000002
        /*0980*/ 	.word	0x00000090
        /*0984*/ 	.short	0x010a
        /*0986*/ 	.byte	0xff
	.zero		1


	//   ....[133]....
        /*0988*/ 	.word	0x0000a050
        /*098c*/ 	.word	0x00000000
        /*0990*/ 	.word	0x00000000
        /*0994*/ 	.short	0x010a
        /*0996*/ 	.byte	0xff
	.zero		1


	//   ....[134]....
        /*0998*/ 	.word	0x0000a0b0
        /*099c*/ 	.word	0x00000000
        /*09a0*/ 	.word	0x00000000
        /*09a4*/ 	.short	0x010a
        /*09a6*/ 	.byte	0xff
	.zero		1


	//   ....[135]....
        /*09a8*/ 	.word	0x0000a110
        /*09ac*/ 	.word	0x00000000
        /*09b0*/ 	.word	0x00000000
        /*09b4*/ 	.short	0x010a
        /*09b6*/ 	.byte	0xff
	.zero		1


	//   ....[136]....
        /*09b8*/ 	.word	0x0000a160
        /*09bc*/ 	.word	0x00000000
        /*09c0*/ 	.word	0x000000f0
        /*09c4*/ 	.short	0x010a
        /*09c6*/ 	.byte	0xff
	.zero		1


	//   ....[137]....
        /*09c8*/ 	.word	0x0000a1c0
        /*09cc*/ 	.word	0x00000000
        /*09d0*/ 	.word	0x000000a0
        /*09d4*/ 	.short	0x010a
        /*09d6*/ 	.byte	0xff
	.zero		1


	//   ....[138]....
        /*09d8*/ 	.word	0x0000a210
        /*09dc*/ 	.word	0x00000000
        /*09e0*/ 	.word	0x00000090
        /*09e4*/ 	.short	0x010a
        /*09e6*/ 	.byte	0xff
	.zero		1


	//   ....[139]....
        /*09e8*/ 	.word	0x0000a270
        /*09ec*/ 	.word	0x00000000
        /*09f0*/ 	.word	0x000000a0
        /*09f4*/ 	.short	0x010a
        /*09f6*/ 	.byte	0xff
	.zero		1


	//   ....[140]....
        /*09f8*/ 	.word	0x0000a2c0
        /*09fc*/ 	.word	0x00000000
        /*0a00*/ 	.word	0x00000090
        /*0a04*/ 	.short	0x010a
        /*0a06*/ 	.byte	0xff
	.zero		1


	//   ....[141]....
        /*0a08*/ 	.word	0x0000a320
        /*0a0c*/ 	.word	0x00000002
        /*0a10*/ 	.word	0x000000d0
        /*0a14*/ 	.short	0x010a
        /*0a16*/ 	.byte	0xff
	.zero		1


	//   ....[142]....
        /*0a18*/ 	.word	0x0000a380
        /*0a1c*/ 	.word	0x00000000
        /*0a20*/ 	.word	0x00000000
        /*0a24*/ 	.short	0x010a
        /*0a26*/ 	.byte	0xff
	.zero		1


	//   ....[143]....
        /*0a28*/ 	.word	0x0000a3e0
        /*0a2c*/ 	.word	0x00000000
        /*0a30*/ 	.word	0x00000000
        /*0a34*/ 	.short	0x010a
        /*0a36*/ 	.byte	0xff
	.zero		1


	//   ....[144]....
        /*0a38*/ 	.word	0x0000a440
        /*0a3c*/ 	.word	0x00000000
        /*0a40*/ 	.word	0x00000000
        /*0a44*/ 	.short	0x010a
        /*0a46*/ 	.byte	0xff
	.zero		1


	//   ....[145]....
        /*0a48*/ 	.word	0x0000a4a0
        /*0a4c*/ 	.word	0x00000000
        /*0a50*/ 	.word	0x00000000
        /*0a54*/ 	.short	0x010a
        /*0a56*/ 	.byte	0xff
	.zero		1


	//   ....[146]....
        /*0a58*/ 	.word	0x0000a500
        /*0a5c*/ 	.word	0x00000000
        /*0a60*/ 	.word	0x00000000
        /*0a64*/ 	.short	0x010a
        /*0a66*/ 	.byte	0xff
	.zero		1


	//   ....[147]....
        /*0a68*/ 	.word	0x0000a550
        /*0a6c*/ 	.word	0x00000000
        /*0a70*/ 	.word	0x00000090
        /*0a74*/ 	.short	0x010a
        /*0a76*/ 	.byte	0xff
	.zero		1


	//   ....[148]....
        /*0a78*/ 	.word	0x0000a5b0
        /*0a7c*/ 	.word	0x00000000
        /*0a80*/ 	.word	0x00000088
        /*0a84*/ 	.short	0x010a
        /*0a86*/ 	.byte	0xff
	.zero		1


	//   ....[149]....
        /*0a88*/ 	.word	0x0000a610
        /*0a8c*/ 	.word	0x00000000
        /*0a90*/ 	.word	0x00000060
        /*0a94*/ 	.short	0x010a
        /*0a96*/ 	.byte	0xff
	.zero		1


	//   ....[150]....
        /*0a98*/ 	.word	0x0000a670
        /*0a9c*/ 	.word	0x00000000
        /*0aa0*/ 	.word	0x00000068
        /*0aa4*/ 	.short	0x010a
        /*0aa6*/ 	.byte	0xff
	.zero		1


	//   ....[151]....
        /*0aa8*/ 	.word	0x0000a6d0
        /*0aac*/ 	.word	0x00000000
        /*0ab0*/ 	.word	0x00000070
        /*0ab4*/ 	.short	0x010a
        /*0ab6*/ 	.byte	0xff
	.zero		1


	//   ....[152]....
        /*0ab8*/ 	.word	0x0000a730
        /*0abc*/ 	.word	0x00000000
        /*0ac0*/ 	.word	0x00000078
        /*0ac4*/ 	.short	0x010a
        /*0ac6*/ 	.byte	0xff
	.zero		1


	//   ....[153]....
        /*0ac8*/ 	.word	0x0000a790
        /*0acc*/ 	.word	0x00000000
        /*0ad0*/ 	.word	0x00000060
        /*0ad4*/ 	.short	0x010a
        /*0ad6*/ 	.byte	0xff
	.zero		1


	//   ....[154]....
        /*0ad8*/ 	.word	0x0000a7f0
        /*0adc*/ 	.word	0x00000000
        /*0ae0*/ 	.word	0x00000068
        /*0ae4*/ 	.short	0x010a
        /*0ae6*/ 	.byte	0xff
	.zero		1


	//   ....[155]....
        /*0ae8*/ 	.word	0x0000a850
        /*0aec*/ 	.word	0x00000000
        /*0af0*/ 	.word	0x00000070
        /*0af4*/ 	.short	0x010a
        /*0af6*/ 	.byte	0xff
	.zero		1


	//   ....[156]....
        /*0af8*/ 	.word	0x0000a8b0
        /*0afc*/ 	.word	0x00000000
        /*0b00*/ 	.word	0x00000078
        /*0b04*/ 	.short	0x010a
        /*0b06*/ 	.byte	0xff
	.zero		1


	//   ....[157]....
        /*0b08*/ 	.word	0x0000a910
        /*0b0c*/ 	.word	0x00000000
        /*0b10*/ 	.word	0x00000060
        /*0b14*/ 	.short	0x010a
        /*0b16*/ 	.byte	0xff
	.zero		1


	//   ....[158]....
        /*0b18*/ 	.word	0x0000a970
        /*0b1c*/ 	.word	0x00000000
        /*0b20*/ 	.word	0x00000068
        /*0b24*/ 	.short	0x010a
        /*0b26*/ 	.byte	0xff
	.zero		1


	//   ....[159]....
        /*0b28*/ 	.word	0x0000a9d0
        /*0b2c*/ 	.word	0x00000002
        /*0b30*/ 	.word	0x00000070
        /*0b34*/ 	.short	0x010a
        /*0b36*/ 	.byte	0xff
	.zero		1


	//   ....[160]....
        /*0b38*/ 	.word	0x0000aa20
        /*0b3c*/ 	.word	0x00000000
        /*0b40*/ 	.word	0x00000090
        /*0b44*/ 	.short	0x010a
        /*0b46*/ 	.byte	0xff
	.zero		1


	//   ....[161]....
        /*0b48*/ 	.word	0x0000aa80
        /*0b4c*/ 	.word	0x00000000
        /*0b50*/ 	.word	0x00000040
        /*0b54*/ 	.short	0x010a
        /*0b56*/ 	.byte	0xff
	.zero		1


	//   ....[162]....
        /*0b58*/ 	.word	0x0000aad0
        /*0b5c*/ 	.word	0x00000055
        /*0b60*/ 	.word	0x000000b0
        /*0b64*/ 	.short	0x010a
        /*0b66*/ 	.byte	0xff
	.zero		1


	//   ....[163]....
        /*0b68*/ 	.word	0x0000ab20
        /*0b6c*/ 	.word	0x00000002
        /*0b70*/ 	.word	0x00000040
        /*0b74*/ 	.short	0x010a
        /*0b76*/ 	.byte	0xff
	.zero		1


	//   ....[164]....
        /*0b78*/ 	.word	0x0000ab70
        /*0b7c*/ 	.word	0x00000000
        /*0b80*/ 	.word	0x00000040
        /*0b84*/ 	.short	0x010a
        /*0b86*/ 	.byte	0xff
	.zero		1


	//   ....[165]....
        /*0b88*/ 	.word	0x0000abc0
        /*0b8c*/ 	.word	0x00000000
        /*0b90*/ 	.word	0x00000040
        /*0b94*/ 	.short	0x010a
        /*0b96*/ 	.byte	0xff
	.zero		1


	//   ....[166]....
        /*0b98*/ 	.word	0x0000ac10
        /*0b9c*/ 	.word	0x00000000
        /*0ba0*/ 	.word	0x00000040
        /*0ba4*/ 	.short	0x010a
        /*0ba6*/ 	.byte	0xff
	.zero		1


	//   ....[167]....
        /*0ba8*/ 	.word	0x0000ac60
        /*0bac*/ 	.word	0x00000000
        /*0bb0*/ 	.word	0x00000040
        /*0bb4*/ 	.short	0x010a
        /*0bb6*/ 	.byte	0xff
	.zero		1


	//   ....[168]....
        /*0bb8*/ 	.word	0x0000acb0
        /*0bbc*/ 	.word	0x00000000
        /*0bc0*/ 	.word	0x00000040
        /*0bc4*/ 	.short	0x010a
        /*0bc6*/ 	.byte	0xff
	.zero		1


	//   ....[169]....
        /*0bc8*/ 	.word	0x0000ad00
        /*0bcc*/ 	.word	0x00000000
        /*0bd0*/ 	.word	0x00000040
        /*0bd4*/ 	.short	0x010a
        /*0bd6*/ 	.byte	0xff
	.zero		1


	//----- nvinfo : EIATTR_NUM_MBARRIERS
	.align		4
.L_47:
        /*0bd8*/ 	.byte	0x03, 0x38
        /*0bda*/ 	.short	0x0022


	//----- nvinfo : EIATTR_EXIT_INSTR_OFFSETS
	.align		4
        /*0bdc*/ 	.byte	0x04, 0x1c
        /*0bde*/ 	.short	(.L_49 - .L_48)


	//   ....[0]....
.L_48:
        /*0be0*/ 	.word	0x00002500


	//   ....[1]....
        /*0be4*/ 	.word	0x000029f0


	//   ....[2]....
        /*0be8*/ 	.word	0x00002a50


	//   ....[3]....
        /*0bec*/ 	.word	0x000039b0


	//   ....[4]....
        /*0bf0*/ 	.word	0x00004f80


	//   ....[5]....
        /*0bf4*/ 	.word	0x00004fc0


	//   ....[6]....
        /*0bf8*/ 	.word	0x00009db0


	//   ....[7]....
        /*0bfc*/ 	.word	0x00009e30


	//   ....[8]....
        /*0c00*/ 	.word	0x00009e60


	//   ....[9]....
        /*0c04*/ 	.word	0x00009ed0


	//----- nvinfo : EIATTR_MAX_THREADS
	.align		4
.L_49:
        /*0c08*/ 	.byte	0x04, 0x05
        /*0c0a*/ 	.short	(.L_51 - .L_50)
.L_50:
        /*0c0c*/ 	.word	0x00000100
        /*0c10*/ 	.word	0x00000001
        /*0c14*/ 	.word	0x00000001


	//----- nvinfo : EIATTR_CRS_STACK_SIZE
	.align		4
.L_51:
        /*0c18*/ 	.byte	0x04, 0x1e
        /*0c1a*/ 	.short	(.L_53 - .L_52)
.L_52:
        /*0c1c*/ 	.word	0x00000000


	//----- nvinfo : EIATTR_CBANK_PARAM_SIZE
	.align		4
.L_53:
        /*0c20*/ 	.byte	0x03, 0x19
        /*0c22*/ 	.short	0x0800


	//----- nvinfo : EIATTR_PARAM_CBANK
	.align		4
        /*0c24*/ 	.byte	0x04, 0x0a
        /*0c26*/ 	.short	(.L_55 - .L_54)
	.align		4
.L_54:
        /*0c28*/ 	.word	index@(.nv.constant0._ZN7cutlass13device_kernelINS_4gemm6kernel13GemmUniversalIN4cute5tupleIJiiiiEEENS1_10collective13CollectiveMmaINS1_35MainloopSm100TmaUmmaWarpSpecializedILi4ELi2ELi4ENS5_IJNS4_1CILi1EEESB_SB_EEEEENS5_IJNSA_ILi64EEENSA_ILi256EEENSA_ILi32EEEEEEfNS5_IJlSB_lEEEfSI_NS4_8TiledMMAINS4_8MMA_AtomIJNS4_17SM100_MMA_TF32_SSINS_10tfloat32_tESM_fLi64ELi256ELNS4_4UMMA5MajorE0ELSO_0ELNSN_7ScaleInE0ELSP_0EEEEEENS4_6LayoutISC_NS5_IJNSA_ILi0EEEST_ST_EEEEENS5_IJNS4_10UnderscoreESW_SW_EEEEENS4_13SM90_TMA_LOADENS4_14ComposedLayoutINS4_7SwizzleILi3ELi4ELi3EEENS4_18smem_ptr_flag_bitsILi32EEENSS_INS5_IJNSA_ILi8EEESG_EEENS5_IJSG_SB_EEEEEEEvNS4_8identityESZ_S19_vS1A_EENS_8epilogue10collective18CollectiveEpilogueINS1C_23Sm100TmaWarpSpecializedILi4ELi2ELi16ELb1ELb0EEEJSH_NS5_IJNSS_ISE_SB_EENSS_ISG_SB_EEEEEfSI_fSI_NS1C_6fusion15FusionCallbacksIS1G_NS1K_17LinearCombinationIffffLNS_15FloatRoundStyleE2EEESH_S1J_JEEENS4_5SM1004TMEM4LOAD26SM100_TMEM_LOAD_16dp128b8xESZ_S19_NS4_17SM75_U32x4_LDSM_NENS4_14SM90_TMA_STOREES19_NS4_17SM90_U32x4_STSM_NENS4_39AutoVectorizingCopyWithAssumedAlignmentILi128EEEEEEvvEEEEvNT_6ParamsE)
        /*0c2c*/ 	.short	0x0380
        /*0c2e*/ 	.short	0x0800


	//----- nvinfo : EIATTR_SW_WAR
	.align		4
.L_55:
        /*0c30*/ 	.byte	0x04, 0x36
        /*0c32*/ 	.short	(.L_57 - .L_56)
.L_56:
        /*0c34*/ 	.word	0x00000008
.L_57:


//--------------------- .nv.callgraph             --------------------------
	.section	.nv.callgraph,"",@"SHT_CUDA_CALLGRAPH"
	.align	4
	.sectionentsize	8
	.align		4
        /*0000*/ 	.word	0x00000000
	.align		4
        /*0004*/ 	.word	0xffffffff
	.align		4
        /*0008*/ 	.word	index@(_ZN7cutlass13device_kernelINS_4gemm6kernel13GemmUniversalIN4cute5tupleIJiiiiEEENS1_10collective13CollectiveMmaINS1_35MainloopSm100TmaUmmaWarpSpecializedILi4ELi2ELi4ENS5_IJNS4_1CILi1EEESB_SB_EEEEENS5_IJNSA_ILi64EEENSA_ILi256EEENSA_ILi32EEEEEEfNS5_IJlSB_lEEEfSI_NS4_8TiledMMAINS4_8MMA_AtomIJNS4_17SM100_MMA_TF32_SSINS_10tfloat32_tESM_fLi64ELi256ELNS4_4UMMA5MajorE0ELSO_0ELNSN_7ScaleInE0ELSP_0EEEEEENS4_6LayoutISC_NS5_IJNSA_ILi0EEEST_ST_EEEEENS5_IJNS4_10UnderscoreESW_SW_EEEEENS4_13SM90_TMA_LOADENS4_14ComposedLayoutINS4_7SwizzleILi3ELi4ELi3EEENS4_18smem_ptr_flag_bitsILi32EEENSS_INS5_IJNSA_ILi8EEESG_EEENS5_IJSG_SB_EEEEEEEvNS4_8identityESZ_S19_vS1A_EENS_8epilogue10collective18CollectiveEpilogueINS1C_23Sm100TmaWarpSpecializedILi4ELi2ELi16ELb1ELb0EEEJSH_NS5_IJNSS_ISE_SB_EENSS_ISG_SB_EEEEEfSI_fSI_NS1C_6fusion15FusionCallbacksIS1G_NS1K_17LinearCombinationIffffLNS_15FloatRoundStyleE2EEESH_S1J_JEEENS4_5SM1004TMEM4LOAD26SM100_TMEM_LOAD_16dp128b8xESZ_S19_NS4_17SM75_U32x4_LDSM_NENS4_14SM90_TMA_STOREES19_NS4_17SM90_U32x4_STSM_NENS4_39AutoVectorizingCopyWithAssumedAlignmentILi128EEEEEEvvEEEEvNT_6ParamsE)
	.align		4
        /*000c*/ 	.word	index@(__assertfail)
	.align		4
        /*0010*/ 	.word	0x00000000
	.align		4
        /*0014*/ 	.word	0xfffffffe
	.align		4
        /*0018*/ 	.word	0x00000000
	.align		4
        /*001c*/ 	.word	0xfffffffd
	.align		4
        /*0020*/ 	.word	0x00000000
	.align		4
        /*0024*/ 	.word	0xfffffffc


//--------------------- .nv.constant4             --------------------------
	.section	.nv.constant4,"a",@progbits
	.align	8
	.align		8
.nv.constant4:
        /*0000*/ 	.dword	__assertfail
	.align		8
        /*0008*/ 	.dword	__unnamed_1
	.align		8
        /*0010*/ 	.dword	__unnamed_2
	.align		8
        /*0018*/ 	.dword	_ZN40_INTERNAL_684436ac_4_k_cu_9400a06f_319504cuda3std3__45__cpo5beginE
	.align		8
        /*0020*/ 	.dword	_ZN40_INTERNAL_684436ac_4_k_cu_9400a06f_319504cuda3std3__45__cpo3endE
	.align		8
        /*0028*/ 	.dword	_ZN40_INTERNAL_684436ac_4_k_cu_9400a06f_319504cuda3std3__45__cpo6cbeginE
	.align		8
        /*0030*/ 	.dword	_ZN40_INTERNAL_684436ac_4_k_cu_9400a06f_319504cuda3std3__45__cpo4cendE
	.align		8
        /*0038*/ 	.dword	_ZN40_INTERNAL_684436ac_4_k_cu_9400a06f_319504cuda3std3__442_GLOBAL__N__684436ac_4_k_cu_9400a06f_319506ignoreE
	.align		8
        /*0040*/ 	.dword	_ZN40_INTERNAL_684436ac_4_k_cu_9400a06f_319504cuda3std3__419piecewise_constructE
	.align		8
        /*0048*/ 	.dword	_ZN40_INTERNAL_684436ac_4_k_cu_9400a06f_319504cuda3std3__48in_placeE
	.align		8
        /*0050*/ 	.dword	_ZN40_INTERNAL_684436ac_4_k_cu_9400a06f_319504cuda3std6ranges3__45__cpo4swapE
	.align		8
        /*0058*/ 	.dword	_ZN40_INTERNAL_684436ac_4_k_cu_9400a06f_319504cuda3std6ranges3__45__cpo9iter_moveE
	.align		8
        /*0060*/ 	.dword	_ZN40_INTERNAL_684436ac_4_k_cu_9400a06f_319504cute7productE
	.align		8
        /*0068*/ 	.dword	_ZN40_INTERNAL_684436ac_4_k_cu_9400a06f_319504cute1_E
	.align		8
        /*0070*/ 	.dword	$str$25
	.align		8
        /*0078*/ 	.dword	$str$26
	.align		8
        /*0080*/ 	.dword	$str$27
	.align		8
        /*0088*/ 	.dword	$str$28


//--------------------- .text._ZN7cutlass13device_kernelINS_4gemm6kernel13GemmUniversalIN4cute5tupleIJiiiiEEENS1_10collective13CollectiveMmaINS1_35MainloopSm100TmaUmmaWarpSpecializedILi4ELi2ELi4ENS5_IJNS4_1CILi1EEESB_SB_EEEEENS5_IJNSA_ILi64EEENSA_ILi256EEENSA_ILi32EEEEEEfNS5_IJlSB_lEEEfSI_NS4_8TiledMMAINS4_8MMA_AtomIJNS4_17SM100_MMA_TF32_SSINS_10tfloat32_tESM_fLi64ELi256ELNS4_4UMMA5MajorE0ELSO_0ELNSN_7ScaleInE0ELSP_0EEEEEENS4_6LayoutISC_NS5_IJNSA_ILi0EEEST_ST_EEEEENS5_IJNS4_10UnderscoreESW_SW_EEEEENS4_13SM90_TMA_LOADENS4_14ComposedLayoutINS4_7SwizzleILi3ELi4ELi3EEENS4_18smem_ptr_flag_bitsILi32EEENSS_INS5_IJNSA_ILi8EEESG_EEENS5_IJSG_SB_EEEEEEEvNS4_8identityESZ_S19_vS1A_EENS_8epilogue10collective18CollectiveEpilogueINS1C_23Sm100TmaWarpSpecializedILi4ELi2ELi16ELb1ELb0EEEJSH_NS5_IJNSS_ISE_SB_EENSS_ISG_SB_EEEEEfSI_fSI_NS1C_6fusion15FusionCallbacksIS1G_NS1K_17LinearCombinationIffffLNS_15FloatRoundStyleE2EEESH_S1J_JEEENS4_5SM1004TMEM4LOAD26SM100_TMEM_LOAD_16dp128b8xESZ_S19_NS4_17SM75_U32x4_LDSM_NENS4_14SM90_TMA_STOREES19_NS4_17SM90_U32x4_STSM_NENS4_39AutoVectorizingCopyWithAssumedAlignmentILi128EEEEEEvvEEEEvNT_6ParamsE --------------------------
	.section	.text._ZN7cutlass13device_kernelINS_4gemm6kernel13GemmUniversalIN4cute5tupleIJiiiiEEENS1_10collective13CollectiveMmaINS1_35MainloopSm100TmaUmmaWarpSpecializedILi4ELi2ELi4ENS5_IJNS4_1CILi1EEESB_SB_EEEEENS5_IJNSA_ILi64EEENSA_ILi256EEENSA_ILi32EEEEEEfNS5_IJlSB_lEEEfSI_NS4_8TiledMMAINS4_8MMA_AtomIJNS4_17SM100_MMA_TF32_SSINS_10tfloat32_tESM_fLi64ELi256ELNS4_4UMMA5MajorE0ELSO_0ELNSN_7ScaleInE0ELSP_0EEEEEENS4_6LayoutISC_NS5_IJNSA_ILi0EEEST_ST_EEEEENS5_IJNS4_10UnderscoreESW_SW_EEEEENS4_13SM90_TMA_LOADENS4_14ComposedLayoutINS4_7SwizzleILi3ELi4ELi3EEENS4_18smem_ptr_flag_bitsILi32EEENSS_INS5_IJNSA_ILi8EEESG_EEENS5_IJSG_SB_EEEEEEEvNS4_8identityESZ_S19_vS1A_EENS_8epilogue10collective18CollectiveEpilogueINS1C_23Sm100TmaWarpSpecializedILi4ELi2ELi16ELb1ELb0EEEJSH_NS5_IJNSS_ISE_SB_EENSS_ISG_SB_EEEEEfSI_fSI_NS1C_6fusion15FusionCallbacksIS1G_NS1K_17LinearCombinationIffffLNS_15FloatRoundStyleE2EEESH_S1J_JEEENS4_5SM1004TMEM4LOAD26SM100_TMEM_LOAD_16dp128b8xESZ_S19_NS4_17SM75_U32x4_LDSM_NENS4_14SM90_TMA_STOREES19_NS4_17SM90_U32x4_STSM_NENS4_39AutoVectorizingCopyWithAssumedAlignmentILi128EEEEEEvvEEEEvNT_6ParamsE,"ax",@progbits
	.align	128
.text._ZN7cutlass13device_kernelINS_4gemm6kernel13GemmUniversalIN4cute5tupleIJiiiiEEENS1_10collective13CollectiveMmaINS1_35MainloopSm100TmaUmmaWarpSpecializedILi4ELi2ELi4ENS5_IJNS4_1CILi1EEESB_SB_EEEEENS5_IJNSA_ILi64EEENSA_ILi256EEENSA_ILi32EEEEEEfNS5_IJlSB_lEEEfSI_NS4_8TiledMMAINS4_8MMA_AtomIJNS4_17SM100_MMA_TF32_SSINS_10tfloat32_tESM_fLi64ELi256ELNS4_4UMMA5MajorE0ELSO_0ELNSN_7ScaleInE0ELSP_0EEEEEENS4_6LayoutISC_NS5_IJNSA_ILi0EEEST_ST_EEEEENS5_IJNS4_10UnderscoreESW_SW_EEEEENS4_13SM90_TMA_LOADENS4_14ComposedLayoutINS4_7SwizzleILi3ELi4ELi3EEENS4_18smem_ptr_flag_bitsILi32EEENSS_INS5_IJNSA_ILi8EEESG_EEENS5_IJSG_SB_EEEEEEEvNS4_8identityESZ_S19_vS1A_EENS_8epilogue10collective18CollectiveEpilogueINS1C_23Sm100TmaWarpSpecializedILi4ELi2ELi16ELb1ELb0EEEJSH_NS5_IJNSS_ISE_SB_EENSS_ISG_SB_EEEEEfSI_fSI_NS1C_6fusion15FusionCallbacksIS1G_NS1K_17LinearCombinationIffffLNS_15FloatRoundStyleE2EEESH_S1J_JEEENS4_5SM1004TMEM4LOAD26SM100_TMEM_LOAD_16dp128b8xESZ_S19_NS4_17SM75_U32x4_LDSM_NENS4_14SM90_TMA_STOREES19_NS4_17SM90_U32x4_STSM_NENS4_39AutoVectorizingCopyWithAssumedAlignmentILi128EEEEEEvvEEEEvNT_6ParamsE:
        .type           _ZN7cutlass13device_kernelINS_4gemm6kernel13GemmUniversalIN4cute5tupleIJiiiiEEENS1_10collective13CollectiveMmaINS1_35MainloopSm100TmaUmmaWarpSpecializedILi4ELi2ELi4ENS5_IJNS4_1CILi1EEESB_SB_EEEEENS5_IJNSA_ILi64EEENSA_ILi256EEENSA_ILi32EEEEEEfNS5_IJlSB_lEEEfSI_NS4_8TiledMMAINS4_8MMA_AtomIJNS4_17SM100_MMA_TF32_SSINS_10tfloat32_tESM_fLi64ELi256ELNS4_4UMMA5MajorE0ELSO_0ELNSN_7ScaleInE0ELSP_0EEEEEENS4_6LayoutISC_NS5_IJNSA_ILi0EEEST_ST_EEEEENS5_IJNS4_10UnderscoreESW_SW_EEEEENS4_13SM90_TMA_LOADENS4_14ComposedLayoutINS4_7SwizzleILi3ELi4ELi3EEENS4_18smem_ptr_flag_bitsILi32EEENSS_INS5_IJNSA_ILi8EEESG_EEENS5_IJSG_SB_EEEEEEEvNS4_8identityESZ_S19_vS1A_EENS_8epilogue10collective18CollectiveEpilogueINS1C_23Sm100TmaWarpSpecializedILi4ELi2ELi16ELb1ELb0EEEJSH_NS5_IJNSS_ISE_SB_EENSS_ISG_SB_EEEEEfSI_fSI_NS1C_6fusion15FusionCallbacksIS1G_NS1K_17LinearCombinationIffffLNS_15FloatRoundStyleE2EEESH_S1J_JEEENS4_5SM1004TMEM4LOAD26SM100_TMEM_LOAD_16dp128b8xESZ_S19_NS4_17SM75_U32x4_LDSM_NENS4_14SM90_TMA_STOREES19_NS4_17SM90_U32x4_STSM_NENS4_39AutoVectorizingCopyWithAssumedAlignmentILi128EEEEEEvvEEEEvNT_6ParamsE,@function
        .size           _ZN7cutlass13device_kernelINS_4gemm6kernel13GemmUniversalIN4cute5tupleIJiiiiEEENS1_10collective13CollectiveMmaINS1_35MainloopSm100TmaUmmaWarpSpecializedILi4ELi2ELi4ENS5_IJNS4_1CILi1EEESB_SB_EEEEENS5_IJNSA_ILi64EEENSA_ILi256EEENSA_ILi32EEEEEEfNS5_IJlSB_lEEEfSI_NS4_8TiledMMAINS4_8MMA_AtomIJNS4_17SM100_MMA_TF32_SSINS_10tfloat32_tESM_fLi64ELi256ELNS4_4UMMA5MajorE0ELSO_0ELNSN_7ScaleInE0ELSP_0EEEEEENS4_6LayoutISC_NS5_IJNSA_ILi0EEEST_ST_EEEEENS5_IJNS4_10UnderscoreESW_SW_EEEEENS4_13SM90_TMA_LOADENS4_14ComposedLayoutINS4_7SwizzleILi3ELi4ELi3EEENS4_18smem_ptr_flag_bitsILi32EEENSS_INS5_IJNSA_ILi8EEESG_EEENS5_IJSG_SB_EEEEEEEvNS4_8identityESZ_S19_vS1A_EENS_8epilogue10collective18CollectiveEpilogueINS1C_23Sm100TmaWarpSpecializedILi4ELi2ELi16ELb1ELb0EEEJSH_NS5_IJNSS_ISE_SB_EENSS_ISG_SB_EEEEEfSI_fSI_NS1C_6fusion15FusionCallbacksIS1G_NS1K_17LinearCombinationIffffLNS_15FloatRoundStyleE2EEESH_S1J_JEEENS4_5SM1004TMEM4LOAD26SM100_TMEM_LOAD_16dp128b8xESZ_S19_NS4_17SM75_U32x4_LDSM_NENS4_14SM90_TMA_STOREES19_NS4_17SM90_U32x4_STSM_NENS4_39AutoVectorizingCopyWithAssumedAlignmentILi128EEEEEEvvEEEEvNT_6ParamsE,(.L_x_220 - _ZN7cutlass13device_kernelINS_4gemm6kernel13GemmUniversalIN4cute5tupleIJiiiiEEENS1_10collective13CollectiveMmaINS1_35MainloopSm100TmaUmmaWarpSpecializedILi4ELi2ELi4ENS5_IJNS4_1CILi1EEESB_SB_EEEEENS5_IJNSA_ILi64EEENSA_ILi256EEENSA_ILi32EEEEEEfNS5_IJlSB_lEEEfSI_NS4_8TiledMMAINS4_8MMA_AtomIJNS4_17SM100_MMA_TF32_SSINS_10tfloat32_tESM_fLi64ELi256ELNS4_4UMMA5MajorE0ELSO_0ELNSN_7ScaleInE0ELSP_0EEEEEENS4_6LayoutISC_NS5_IJNSA_ILi0EEEST_ST_EEEEENS5_IJNS4_10UnderscoreESW_SW_EEEEENS4_13SM90_TMA_LOADENS4_14ComposedLayoutINS4_7SwizzleILi3ELi4ELi3EEENS4_18smem_ptr_flag_bitsILi32EEENSS_INS5_IJNSA_ILi8EEESG_EEENS5_IJSG_SB_EEEEEEEvNS4_8identityESZ_S19_vS1A_EENS_8epilogue10collective18CollectiveEpilogueINS1C_23Sm100TmaWarpSpecializedILi4ELi2ELi16ELb1ELb0EEEJSH_NS5_IJNSS_ISE_SB_EENSS_ISG_SB_EEEEEfSI_fSI_NS1C_6fusion15FusionCallbacksIS1G_NS1K_17LinearCombinationIffffLNS_15FloatRoundStyleE2EEESH_S1J_JEEENS4_5SM1004TMEM4LOAD26SM100_TMEM_LOAD_16dp128b8xESZ_S19_NS4_17SM75_U32x4_LDSM_NENS4_14SM90_TMA_STOREES19_NS4_17SM90_U32x4_STSM_NENS4_39AutoVectorizingCopyWithAssumedAlignmentILi128EEEEEEvvEEEEvNT_6ParamsE)
        .other          _ZN7cutlass13device_kernelINS_4gemm6kernel13GemmUniversalIN4cute5tupleIJiiiiEEENS1_10collective13CollectiveMmaINS1_35MainloopSm100TmaUmmaWarpSpecializedILi4ELi2ELi4ENS5_IJNS4_1CILi1EEESB_SB_EEEEENS5_IJNSA_ILi64EEENSA_ILi256EEENSA_ILi32EEEEEEfNS5_IJlSB_lEEEfSI_NS4_8TiledMMAINS4_8MMA_AtomIJNS4_17SM100_MMA_TF32_SSINS_10tfloat32_tESM_fLi64ELi256ELNS4_4UMMA5MajorE0ELSO_0ELNSN_7ScaleInE0ELSP_0EEEEEENS4_6LayoutISC_NS5_IJNSA_ILi0EEEST_ST_EEEEENS5_IJNS4_10UnderscoreESW_SW_EEEEENS4_13SM90_TMA_LOADENS4_14ComposedLayoutINS4_7SwizzleILi3ELi4ELi3EEENS4_18smem_ptr_flag_bitsILi32EEENSS_INS5_IJNSA_ILi8EEESG_EEENS5_IJSG_SB_EEEEEEEvNS4_8identityESZ_S19_vS1A_EENS_8epilogue10collective18CollectiveEpilogueINS1C_23Sm100TmaWarpSpecializedILi4ELi2ELi16ELb1ELb0EEEJSH_NS5_IJNSS_ISE_SB_EENSS_ISG_SB_EEEEEfSI_fSI_NS1C_6fusion15FusionCallbacksIS1G_NS1K_17LinearCombinationIffffLNS_15FloatRoundStyleE2EEESH_S1J_JEEENS4_5SM1004TMEM4LOAD26SM100_TMEM_LOAD_16dp128b8xESZ_S19_NS4_17SM75_U32x4_LDSM_NENS4_14SM90_TMA_STOREES19_NS4_17SM90_U32x4_STSM_NENS4_39AutoVectorizingCopyWithAssumedAlignmentILi128EEEEEEvvEEEEvNT_6ParamsE,@"STO_CUDA_ENTRY STV_DEFAULT"
_ZN7cutlass13device_kernelINS_4gemm6kernel13GemmUniversalIN4cute5tupleIJiiiiEEENS1_10collective13CollectiveMmaINS1_35MainloopSm100TmaUmmaWarpSpecializedILi4ELi2ELi4ENS5_IJNS4_1CILi1EEESB_SB_EEEEENS5_IJNSA_ILi64EEENSA_ILi256EEENSA_ILi32EEEEEEfNS5_IJlSB_lEEEfSI_NS4_8TiledMMAINS4_8MMA_AtomIJNS4_17SM100_MMA_TF32_SSINS_10tfloat32_tESM_fLi64ELi256ELNS4_4UMMA5MajorE0ELSO_0ELNSN_7ScaleInE0ELSP_0EEEEEENS4_6LayoutISC_NS5_IJNSA_ILi0EEEST_ST_EEEEENS5_IJNS4_10UnderscoreESW_SW_EEEEENS4_13SM90_TMA_LOADENS4_14ComposedLayoutINS4_7SwizzleILi3ELi4ELi3EEENS4_18smem_ptr_flag_bitsILi32EEENSS_INS5_IJNSA_ILi8EEESG_EEENS5_IJSG_SB_EEEEEEEvNS4_8identityESZ_S19_vS1A_EENS_8epilogue10collective18CollectiveEpilogueINS1C_23Sm100TmaWarpSpecializedILi4ELi2ELi16ELb1ELb0EEEJSH_NS5_IJNSS_ISE_SB_EENSS_ISG_SB_EEEEEfSI_fSI_NS1C_6fusion15FusionCallbacksIS1G_NS1K_17LinearCombinationIffffLNS_15FloatRoundStyleE2EEESH_S1J_JEEENS4_5SM1004TMEM4LOAD26SM100_TMEM_LOAD_16dp128b8xESZ_S19_NS4_17SM75_U32x4_LDSM_NENS4_14SM90_TMA_STOREES19_NS4_17SM90_U32x4_STSM_NENS4_39AutoVectorizingCopyWithAssumedAlignmentILi128EEEEEEvvEEEEvNT_6ParamsE:
[----:B------:R-:W1:Y:S01]  /*0000*/  LDC R1, c[0x0][0x37c] ;  /* 0x0000df00ff017b82 */ /* 0x000e620000000800 */
[----:B------:R-:W2:Y:S01]  /*0010*/  S2R R76, SR_TID.X ;  /* 0x00000000004c7919 */ /* 0x000ea20000002100 */
[----:B------:R-:W3:Y:S01]  /*0020*/  LDCU.64 UR4, c[0x0][0x890] ;  /* 0x00011200ff0477ac */ /* 0x000ee20008000a00 */
[----:B------:R-:W-:Y:S02]  /*0030*/  PRMT R64, RZ, 0x7610, R64 ;  /* 0x00007610ff407816 */ /* 0x000fe40000000040 */
[----:B------:R-:W-:Y:S01]  /*0040*/  ELECT P5, URZ, PT ;  /* 0x0000000000ff782f */ /* 0x000fe200038a0000 */
[----:B------:R-:W4:Y:S01]  /*0050*/  LDCU.64 UR46, c[0x0][0x358] ;  /* 0x00006b00ff2e77ac */ /* 0x000f220008000a00 */
[----:B---3--:R-:W-:-:S04]  /*0060*/  UISETP.NE.U32.AND UP0, UPT, UR4, URZ, UPT ;  /* 0x000000ff0400728c */ /* 0x008fc8000bf05070 */
[----:B------:R-:W-:Y:S01]  /*0070*/  UISETP.NE.AND.EX UP0, UPT, UR5, URZ, UPT, UP0 ;  /* 0x000000ff0500728c */ /* 0x000fe2000bf05300 */
[----:B--2---:R-:W-:-:S05]  /*0080*/  SHF.R.U32.HI R69, RZ, 0x5, R76 ;  /* 0x00000005ff457819 */ /* 0x004fca000001164c */
[----:B------:R-:W2:Y:S02]  /*0090*/  SHFL.IDX PT, R0, R69, RZ, 0x1f ;  /* 0x00001fff45007589 */ /* 0x000ea400000e0000 */
[----:B--2---:R-:W-:Y:S01]  /*00a0*/  R2UR UR8, R0 ;  /* 0x00000000000872ca */ /* 0x004fe200000e0000 */
[----:B-1--4-:R-:W-:-:S14]  /*00b0*/  BRA.U UP0, `(.L_x_0) ;  /* 0x00000001002c7547 */ /* 0x012fdc000b800000 */
[----:B------:R-:W1:Y:S02]  /*00c0*/  LDCU.64 UR6, c[0x0][0x888] ;  /* 0x00011100ff0677ac */ /* 0x000e640008000a00 */
[----:B-1----:R-:W-:-:S04]  /*00d0*/  UISETP.NE.U32.AND UP0, UPT, UR6, URZ, UPT ;  /* 0x000000ff0600728c */ /* 0x002fc8000bf05070 */
[----:B------:R-:W-:-:S09]  /*00e0*/  UISETP.NE.AND.EX UP0, UPT, UR7, URZ, UPT, UP0 ;  /* 0x000000ff0700728c */ /* 0x000fd2000bf05300 */
[----:B------:R-:W-:Y:S05]  /*00f0*/  BRA.U !UP0, `(.L_x_1) ;  /* 0x0000000108107547 */ /* 0x000fea000b800000 */
[----:B------:R-:W1:Y:S02]  /*0100*/  LDC.64 R2, c[0x0][0x888] ;  /* 0x00022200ff027b82 */ /* 0x000e640000000a00 */
[----:B-1----:R1:W5:Y:S01]  /*0110*/  LDG.E R35, desc[UR46][R2.64] ;  /* 0x0000002e02237981 */ /* 0x002362000c1e1900 */
[----:B------:R-:W-:Y:S01]  /*0120*/  HFMA2 R64, -RZ, RZ, 0, 5.9604644775390625e-08 ;  /* 0x00000001ff407431 */ /* 0x000fe200000001ff */
[----:B------:R-:W-:Y:S05]  /*0130*/  BRA `(.L_x_0) ;  /* 0x00000000000c7947 */ /* 0x000fea0003800000 */
.L_x_1:
[----:B------:R-:W1:Y:S01]  /*0140*/  LDCU UR6, c[0x0][0x880] ;  /* 0x00011000ff0677ac */ /* 0x000e620008000800 */
[----:B------:R-:W-:Y:S01]  /*0150*/  HFMA2 R64, -RZ, RZ, 0, 5.9604644775390625e-08 ;  /* 0x00000001ff407431 */ /* 0x000fe200000001ff */
[----:B-1----:R-:W-:-:S07]  /*0160*/  MOV R35, UR6 ;  /* 0x0000000600237c02 */ /* 0x002fce0008000f00 */
.L_x_0:
[----:B------:R-:W2:Y:S02]  /*0170*/  LDCU.64 UR6, c[0x0][0x8b0] ;  /* 0x00011600ff0677ac */ /* 0x000ea40008000a00 */
[----:B--2---:R-:W-:-:S04]  /*0180*/  UISETP.NE.U32.AND UP0, UPT, UR6, URZ, UPT ;  /* 0x000000ff0600728c */ /* 0x004fc8000bf05070 */
[----:B------:R-:W-:-:S09]  /*0190*/  UISETP.NE.AND.EX UP0, UPT, UR7, URZ, UPT, UP0 ;  /* 0x000000ff0700728c */ /* 0x000fd2000bf05300 */
[----:B------:R-:W-:Y:S05]  /*01a0*/  BRA.U UP0, `(.L_x_2) ;  /* 0x0000000100247547 */ /* 0x000fea000b800000 */
[----:B------:R-:W2:Y:S02]  /*01b0*/  LDCU.64 UR6, c[0x0][0x8a8] ;  /* 0x00011500ff0677ac */ /* 0x000ea40008000a00 */
[----:B--2---:R-:W-:-:S04]  /*01c0*/  UISETP.NE.U32.AND UP0, UPT, UR6, URZ, UPT ;  /* 0x000000ff0600728c */ /* 0x004fc8000bf05070 */
[----:B------:R-:W-:-:S09]  /*01d0*/  UISETP.NE.AND.EX UP0, UPT, UR7, URZ, UPT, UP0 ;  /* 0x000000ff0700728c */ /* 0x000fd2000bf05300 */
[----:B------:R-:W-:Y:S05]  /*01e0*/  BRA.U !UP0, `(.L_x_3) ;  /* 0x00000001080c7547 */ /* 0x000fea000b800000 */
[----:B-1----:R-:W1:Y:S02]  /*01f0*/  LDC.64 R2, c[0x0][0x8a8] ;  /* 0x00022a00ff027b82 */ /* 0x002e640000000a00 */
[----:B-1----:R2:W5:Y:S01]  /*0200*/  LDG.E R33, desc[UR46][R2.64] ;  /* 0x0000002e02217981 */ /* 0x002562000c1e1900 */
[----:B------:R-:W-:Y:S05]  /*0210*/  BRA `(.L_x_2) ;  /* 0x0000000000087947 */ /* 0x000fea0003800000 */
.L_x_3:
[----:B------:R-:W2:Y:S02]  /*0220*/  LDCU UR6, c[0x0][0x8a0] ;  /* 0x00011400ff0677ac */ /* 0x000ea40008000800 */
[----:B--2---:R-:W-:Y:S02]  /*0230*/  MOV R33, UR6 ;  /* 0x0000000600217c02 */ /* 0x004fe40008000f00 */
.L_x_2:
[----:B------:R-:W-:Y:S01]  /*0240*/  IMAD.U32 R0, RZ, RZ, UR8 ;  /* 0x00000008ff007e24 */ /* 0x000fe2000f8e00ff */
[----:B------:R-:W-:Y:S04]  /*0250*/  BSSY.RECONVERGENT B0, `(.L_x_4) ;  /* 0x000000c000007945 */ /* 0x000fe80003800200 */
[C---:B------:R-:W-:Y:S02]  /*0260*/  ISETP.NE.OR P1, PT, R0.reuse, 0x1, !P5 ;  /* 0x000000010000780c */ /* 0x040fe40006f25670 */
[----:B------:R-:W-:-:S11]  /*0270*/  ISETP.NE.OR P0, PT, R0, 0x3, !P5 ;  /* 0x000000030000780c */ /* 0x000fd60006f05670 */
[----:B------:R-:W-:Y:S05]  /*0280*/  @P1 BRA `(.L_x_5) ;  /* 0x0000000000201947 */ /* 0x000fea0003800000 */
[----:B------:R-:W3:Y:S02]  /*0290*/  LDCU.64 UR6, c[0x0][0x348] ;  /* 0x00006900ff0677ac */ /* 0x000ee40008000a00 */
[----:B---3--:R-:W-:Y:S02]  /*02a0*/  UIADD3 UR10, UP1, UPT, UR6, 0x80, URZ ;  /* 0x00000080060a7890 */ /* 0x008fe4000ff3e0ff */
[----:B------:R-:W-:Y:S02]  /*02b0*/  UIADD3 UR6, UP0, UPT, UR6, 0x180, URZ ;  /* 0x0000018006067890 */ /* 0x000fe4000ff1e0ff */
[----:B------:R-:W-:Y:S02]  /*02c0*/  UIADD3.X UR11, UPT, UPT, URZ, UR7, URZ, UP1, !UPT ;  /* 0x00000007ff0b7290 */ /* 0x000fe40008ffe4ff */
[----:B------:R-:W-:-:S07]  /*02d0*/  UIADD3.X UR7, UPT, UPT, URZ, UR7, URZ, UP0, !UPT ;  /* 0x00000007ff077290 */ /* 0x000fce00087fe4ff */
[----:B------:R3:W-:Y:S02]  /*02e0*/  UTMACCTL.PF [UR10] ;  /* 0x000000000a0079b9 */ /* 0x0007e40008040000 */
[----:B------:R3:W-:Y:S02]  /*02f0*/  UTMACCTL.PF [UR6] ;  /* 0x00000000060079b9 */ /* 0x0007e40008040000 */
[----:B---3--:R-:W-:Y:S01]  /*0300*/  NOP ;  /* 0x0000000000007918 */ /* 0x008fe20000000000 */
.L_x_5:
[----:B------:R-:W-:Y:S05]  /*0310*/  BSYNC.RECONVERGENT B0 ;  /* 0x0000000000007941 */ /* 0x000fea0003800200 */
.L_x_4:
[----:B------:R-:W-:Y:S04]  /*0320*/  BSSY.RECONVERGENT B0, `(.L_x_6) ;  /* 0x000000a000007945 */ /* 0x000fe80003800200 */
        /* <DEDUP_REMOVED lines=9> */
.L_x_7:
[----:B------:R-:W-:Y:S05]  /*03c0*/  BSYNC.RECONVERGENT B0 ;  /* 0x0000000000007941 */ /* 0x000fea0003800200 */
.L_x_6:
[----:B------:R-:W3:Y:S01]  /*03d0*/  LDCU.64 UR6, c[0x0][0x888] ;  /* 0x00011100ff0677ac */ /* 0x000ee20008000a00 */
[----:B------:R-:W-:Y:S02]  /*03e0*/  UISETP.EQ.U32.AND UP1, UPT, UR4, URZ, UPT ;  /* 0x000000ff0400728c */ /* 0x000fe4000bf22070 */
[----:B------:R-:W-:Y:S02]  /*03f0*/  UPLOP3.LUT UP2, UPT, UPT, UPT, UPT, 0x80, 0x8 ;  /* 0x000000000008789c */ /* 0x000fe40003f4f070 */
[----:B---3--:R-:W-:-:S04]  /*0400*/  UISETP.NE.U32.AND UP0, UPT, UR6, URZ, UPT ;  /* 0x000000ff0600728c */ /* 0x008fc8000bf05070 */
[----:B------:R-:W-:-:S04]  /*0410*/  UISETP.NE.AND.EX UP0, UPT, UR7, URZ, UPT, UP0 ;  /* 0x000000ff0700728c */ /* 0x000fc8000bf05300 */
[----:B------:R-:W-:-:S04]  /*0420*/  UISETP.EQ.OR.EX UP3, UPT, UR5, URZ, !UP0, UP1 ;  /* 0x000000ff0500728c */ /* 0x000fc8000c762710 */
[----:B------:R-:W-:-:S05]  /*0430*/  UP2UR UR50, UPR, URZ, 0x8 ;  /* 0x00000008ff327883 */ /* 0x000fca0008000000 */
[----:B------:R-:W-:Y:S07]  /*0440*/  BRA.U !UP3, `(.L_x_8) ;  /* 0x000000010b207547 */ /* 0x000fee000b800000 */
[----:B------:R-:W-:Y:S01]  /*0450*/  UISETP.NE.U32.AND UP2, UPT, UR4, URZ, UPT ;  /* 0x000000ff0400728c */ /* 0x000fe2000bf45070 */
[----:B-----5:R-:W-:Y:S01]  /*0460*/  FSETP.NEU.AND P0, PT, R35, RZ, PT ;  /* 0x000000ff2300720b */ /* 0x020fe20003f0d000 */
[----:B------:R-:W-:Y:S02]  /*0470*/  USEL UR4, URZ, 0xffffffff, UP0 ;  /* 0xffffffffff047887 */ /* 0x000fe40008000000 */
[----:B------:R-:W-:-:S10]  /*0480*/  UISETP.NE.AND.EX UP2, UPT, UR5, URZ, UPT, UP2 ;  /* 0x000000ff0500728c */ /* 0x000fd4000bf45320 */
[----:B------:R-:W-:Y:S01]  /*0490*/  VOTEU.ANY UP1, P0 ;  /* 0x0000000000ff7886 */ /* 0x000fe20000020100 */
[----:B------:R-:W-:-:S04]  /*04a0*/  @!UP2 USEL UR4, URZ, 0xffffffff, UP1 ;  /* 0xffffffffff04a887 */ /* 0x000fc80008800000 */
[----:B------:R-:W-:-:S04]  /*04b0*/  ULOP3.LUT UR4, UR4, 0x1, URZ, 0xc0, !UPT ;  /* 0x0000000104047892 */ /* 0x000fc8000f8ec0ff */
[----:B------:R-:W-:-:S11]  /*04c0*/  UISETP.NE.U32.AND UP2, UPT, UR4, 0x1, UPT ;  /* 0x000000010400788c */ /* 0x000fd6000bf45070 */
.L_x_8:
[----:B-12---:R-:W1:Y:S01]  /*04d0*/  SHFL.IDX PT, R2, R69, RZ, 0x1f ;  /* 0x00001fff45027589 */ /* 0x006e6200000e0000 */
[----:B------:R-:W-:-:S04]  /*04e0*/  UISETP.NE.AND UP1, UPT, UR8, 0x2, UPT ;  /* 0x000000020800788c */ /* 0x000fc8000bf25270 */
[----:B------:R-:W-:Y:S01]  /*04f0*/  USEL UR6, URZ, 0x1, UP1 ;  /* 0x00000001ff067887 */ /* 0x000fe20008800000 */
[----:B-1----:R-:W-:-:S13]  /*0500*/  ISETP.NE.AND P0, PT, R2, RZ, PT ;  /* 0x000000ff0200720c */ /* 0x002fda0003f05270 */
[----:B------:R-:W-:Y:S05]  /*0510*/  @P0 BRA `(.L_x_9) ;  /* 0x0000000000480947 */ /* 0x000fea0003800000 */
[----:B------:R-:W1:Y:S01]  /*0520*/  S2UR UR5, SR_CgaCtaId ;  /* 0x00000000000579c3 */ /* 0x000e620000008800 */
[----:B------:R-:W-:Y:S01]  /*0530*/  UMOV UR7, 0x400 ;  /* 0x0000040000077882 */ /* 0x000fe20000000000 */
[----:B------:R-:W-:Y:S01]  /*0540*/  UMOV UR4, 0x1 ;  /* 0x0000000100047882 */ /* 0x000fe20000000000 */
[----:B------:R-:W-:Y:S01]  /*0550*/  ELECT P0, URZ, PT ;  /* 0x0000000000ff782f */ /* 0x000fe20003800000 */
[----:B------:R-:W-:-:S04]  /*0560*/  UIADD3 UR10, UPT, UPT, -UR4, 0x100000, URZ ;  /* 0x00100000040a7890 */ /* 0x000fc8000fffe1ff */
[----:B------:R-:W-:Y:S02]  /*0570*/  USHF.L.U32 UR11, UR10, 0xb, URZ ;  /* 0x0000000b0a0b7899 */ /* 0x000fe400080006ff */
[----:B------:R-:W-:Y:S02]  /*0580*/  USHF.L.U32 UR10, UR10, 0x1, URZ ;  /* 0x000000010a0a7899 */ /* 0x000fe400080006ff */
[----:B-1----:R-:W-:Y:S01]  /*0590*/  ULEA UR5, UR5, UR7, 0x18 ;  /* 0x0000000705057291 */ /* 0x002fe2000f8ec0ff */
[----:B------:R-:W1:Y:S11]  /*05a0*/  FENCE.VIEW.ASYNC.S ;  /* 0x00000000000073c6 */ /* 0x000e760000000000 */
[----:B-1----:R1:W2:Y:S01]  /*05b0*/  SYNCS.EXCH.64 URZ, [UR5], UR10 ;  /* 0x0000000a05ff75b2 */ /* 0x0022a20008000100 */
[----:B------:R1:W3:Y:S01]  /*05c0*/  SYNCS.EXCH.64 URZ, [UR5+0x20], UR10 ;  /* 0x0000200a05ff75b2 */ /* 0x0002e20008000100 */
[----:B------:R1:W4:Y:S01]  /*05d0*/  SYNCS.EXCH.64 URZ, [UR5+0x8], UR10 ;  /* 0x0000080a05ff75b2 */ /* 0x0003220008000100 */
[----:B------:R1:W1:Y:S01]  /*05e0*/  SYNCS.EXCH.64 URZ, [UR5+0x28], UR10 ;  /* 0x0000280a05ff75b2 */ /* 0x0002620008000100 */
[----:B------:R1:W1:Y:S01]  /*05f0*/  SYNCS.EXCH.64 URZ, [UR5+0x10], UR10 ;  /* 0x0000100a05ff75b2 */ /* 0x0002620008000100 */
[----:B------:R1:W1:Y:S01]  /*0600*/  SYNCS.EXCH.64 URZ, [UR5+0x30], UR10 ;  /* 0x0000300a05ff75b2 */ /* 0x0002620008000100 */
[----:B------:R1:W1:Y:S01]  /*0610*/  SYNCS.EXCH.64 URZ, [UR5+0x18], UR10 ;  /* 0x0000180a05ff75b2 */ /* 0x0002620008000100 */
[----:B------:R1:W1:Y:S01]  /*0620*/  SYNCS.EXCH.64 URZ, [UR5+0x38], UR10 ;  /* 0x0000380a05ff75b2 */ /* 0x0002620008000100 */
[----:B------:R-:W-:Y:S01]  /*0630*/  NOP ;  /* 0x0000000000007918 */ /* 0x000fe20000000000 */
.L_x_9:
[----:B------:R-:W2:Y:S01]  /*0640*/  SHFL.IDX PT, R2, R69, RZ, 0x1f ;  /* 0x00001fff45027589 */ /* 0x000ea200000e0000 */
[----:B------:R-:W-:Y:S01]  /*0650*/  NOP ;  /* 0x0000000000007918 */ /* 0x000fe20000000000 */
[----:B--2---:R-:W-:-:S13]  /*0660*/  ISETP.NE.AND P0, PT, R2, 0x1, PT ;  /* 0x000000010200780c */ /* 0x004fda0003f05270 */
[----:B------:R-:W-:Y:S05]  /*0670*/  @P0 BRA `(.L_x_10) ;  /* 0x0000000000580947 */ /* 0x000fea0003800000 */
[----:B------:R-:W2:Y:S01]  /*0680*/  S2UR UR7, SR_CgaCtaId ;  /* 0x00000000000779c3 */ /* 0x000ea20000008800 */
[----:B------:R-:W-:Y:S01]  /*0690*/  UMOV UR9, 0x400 ;  /* 0x0000040000097882 */ /* 0x000fe20000000000 */
[----:B-1----:R-:W-:Y:S01]  /*06a0*/  UMOV UR5, 0x20 ;  /* 0x0000002000057882 */ /* 0x002fe20000000000 */
[----:B------:R-:W-:Y:S01]  /*06b0*/  UMOV UR4, 0x80 ;  /* 0x0000008000047882 */ /* 0x000fe20000000000 */
[----:B------:R-:W-:-:S04]  /*06c0*/  UIADD3 UR10, UPT, UPT, -UR5, 0x100000, URZ ;  /* 0x00100000050a7890 */ /* 0x000fc8000fffe1ff */
[----:B------:R-:W-:Y:S02]  /*06d0*/  USHF.L.U32 UR11, UR10, 0xb, URZ ;  /* 0x0000000b0a0b7899 */ /* 0x000fe400080006ff */
[----:B------:R-:W-:Y:S02]  /*06e0*/  USHF.L.U32 UR10, UR10, 0x1, URZ ;  /* 0x000000010a0a7899 */ /* 0x000fe400080006ff */
[----:B------:R-:W-:-:S04]  /*06f0*/  UIADD3 UR4, UPT, UPT, -UR4, 0x100000, URZ ;  /* 0x0010000004047890 */ /* 0x000fc8000fffe1ff */
[----:B------:R-:W-:Y:S02]  /*0700*/  USHF.L.U32 UR5, UR4, 0xb, URZ ;  /* 0x0000000b04057899 */ /* 0x000fe400080006ff */
[----:B------:R-:W-:Y:S01]  /*0710*/  USHF.L.U32 UR4, UR4, 0x1, URZ ;  /* 0x0000000104047899 */ /* 0x000fe200080006ff */
[----:B------:R-:W-:Y:S01]  /*0720*/  ELECT P0, URZ, PT ;  /* 0x0000000000ff782f */ /* 0x000fe20003800000 */
[----:B--2---:R-:W-:Y:S01]  /*0730*/  ULEA UR7, UR7, UR9, 0x18 ;  /* 0x0000000907077291 */ /* 0x004fe2000f8ec0ff */
[----:B------:R-:W1:Y:S11]  /*0740*/  FENCE.VIEW.ASYNC.S ;  /* 0x00000000000073c6 */ /* 0x000e760000000000 */
[----:B-1----:R2:W1:Y:S01]  /*0750*/  SYNCS.EXCH.64 URZ, [UR7+0x40], UR10 ;  /* 0x0000400a07ff75b2 */ /* 0x0024620008000100 */
[----:B------:R2:W1:Y:S01]  /*0760*/  SYNCS.EXCH.64 URZ, [UR7+0x60], UR4 ;  /* 0x0000600407ff75b2 */ /* 0x0004620008000100 */
[----:B------:R2:W1:Y:S01]  /*0770*/  SYNCS.EXCH.64 URZ, [UR7+0x48], UR10 ;  /* 0x0000480a07ff75b2 */ /* 0x0004620008000100 */
[----:B------:R2:W1:Y:S01]  /*0780*/  SYNCS.EXCH.64 URZ, [UR7+0x68], UR4 ;  /* 0x0000680407ff75b2 */ /* 0x0004620008000100 */
[----:B------:R2:W1:Y:S01]  /*0790*/  SYNCS.EXCH.64 URZ, [UR7+0x50], UR10 ;  /* 0x0000500a07ff75b2 */ /* 0x0004620008000100 */
[----:B------:R2:W1:Y:S01]  /*07a0*/  SYNCS.EXCH.64 URZ, [UR7+0x70], UR4 ;  /* 0x0000700407ff75b2 */ /* 0x0004620008000100 */
[----:B------:R2:W1:Y:S01]  /*07b0*/  SYNCS.EXCH.64 URZ, [UR7+0x58], UR10 ;  /* 0x0000580a07ff75b2 */ /* 0x0004620008000100 */
[----:B------:R2:W1:Y:S02]  /*07c0*/  SYNCS.EXCH.64 URZ, [UR7+0x78], UR4 ;  /* 0x0000780407ff75b2 */ /* 0x0004640008000100 */
[----:B--2---:R-:W-:Y:S01]  /*07d0*/  NOP ;  /* 0x0000000000007918 */ /* 0x004fe20000000000 */
.L_x_10:
[----:B------:R-:W2:Y:S01]  /*07e0*/  SHFL.IDX PT, R2, R69, RZ, 0x1f ;  /* 0x00001fff45027589 */ /* 0x000ea200000e0000 */
[----:B------:R-:W-:Y:S01]  /*07f0*/  NOP ;  /* 0x0000000000007918 */ /* 0x000fe20000000000 */
[----:B--2---:R-:W-:-:S13]  /*0800*/  ISETP.NE.AND P0, PT, R2, 0x3, PT ;  /* 0x000000030200780c */ /* 0x004fda0003f05270 */
[----:B------:R-:W-:Y:S05]  /*0810*/  @P0 BRA `(.L_x_11) ;  /* 0x0000000000300947 */ /* 0x000fea0003800000 */
[----:B-1----:R-:W1:Y:S01]  /*0820*/  S2UR UR5, SR_CgaCtaId ;  /* 0x00000000000579c3 */ /* 0x002e620000008800 */
        /* <DEDUP_REMOVED lines=8> */
[----:B-1----:R2:W1:Y:S01]  /*08b0*/  SYNCS.EXCH.64 URZ, [UR5+0x80], UR10 ;  /* 0x0000800a05ff75b2 */ /* 0x0024620008000100 */
[----:B------:R2:W1:Y:S02]  /*08c0*/  SYNCS.EXCH.64 URZ, [UR5+0x88], UR10 ;  /* 0x0000880a05ff75b2 */ /* 0x0004640008000100 */
[----:B--2---:R-:W-:Y:S01]  /*08d0*/  NOP ;  /* 0x0000000000007918 */ /* 0x004fe20000000000 */
.L_x_11:
[----:B------:R-:W2:Y:S01]  /*08e0*/  SHFL.IDX PT, R2, R69, RZ, 0x1f ;  /* 0x00001fff45027589 */ /* 0x000ea200000e0000 */
[----:B------:R-:W-:Y:S01]  /*08f0*/  NOP ;  /* 0x0000000000007918 */ /* 0x000fe20000000000 */
[----:B--2---:R-:W-:-:S13]  /*0900*/  ISETP.NE.AND P0, PT, R2, 0x4, PT ;  /* 0x000000040200780c */ /* 0x004fda0003f05270 */
[----:B------:R-:W-:Y:S05]  /*0910*/  @P0 BRA `(.L_x_12) ;  /* 0x00000000004c0947 */ /* 0x000fea0003800000 */
[----:B-1----:R-:W1:Y:S01]  /*0920*/  S2UR UR5, SR_CgaCtaId ;  /* 0x00000000000579c3 */ /* 0x002e620000008800 */
[----:B------:R-:W-:Y:S01]  /*0930*/  UMOV UR9, 0x100 ;  /* 0x0000010000097882 */ /* 0x000fe20000000000 */
[----:B------:R-:W-:Y:S01]  /*0940*/  UMOV UR7, 0x400 ;  /* 0x0000040000077882 */ /* 0x000fe20000000000 */
[----:B------:R-:W-:Y:S01]  /*0950*/  USEL UR9, UR9, 0xe0, UP2 ;  /* 0x000000e009097887 */ /* 0x000fe20009000000 */
[----:B------:R-:W-:Y:S01]  /*0960*/  UMOV UR4, 0x1 ;  /* 0x0000000100047882 */ /* 0x000fe20000000000 */
[----:B------:R-:W-:Y:S01]  /*0970*/  ELECT P0, URZ, PT ;  /* 0x0000000000ff782f */ /* 0x000fe20003800000 */
[----:B------:R-:W-:-:S04]  /*0980*/  UIADD3 UR10, UPT, UPT, -UR4, 0x100000, URZ ;  /* 0x00100000040a7890 */ /* 0x000fc8000fffe1ff */
[----:B------:R-:W-:Y:S02]  /*0990*/  USHF.L.U32 UR11, UR10, 0xb, URZ ;  /* 0x0000000b0a0b7899 */ /* 0x000fe400080006ff */
[----:B------:R-:W-:Y:S02]  /*09a0*/  USHF.L.U32 UR10, UR10, 0x1, URZ ;  /* 0x000000010a0a7899 */ /* 0x000fe400080006ff */
[----:B------:R-:W-:-:S04]  /*09b0*/  UIADD3 UR12, UPT, UPT, -UR9, 0x100000, URZ ;  /* 0x00100000090c7890 */ /* 0x000fc8000fffe1ff */
[----:B------:R-:W-:Y:S02]  /*09c0*/  USHF.L.U32 UR13, UR12, 0xb, URZ ;  /* 0x0000000b0c0d7899 */ /* 0x000fe400080006ff */
[----:B------:R-:W-:Y:S02]  /*09d0*/  USHF.L.U32 UR12, UR12, 0x1, URZ ;  /* 0x000000010c0c7899 */ /* 0x000fe400080006ff */
[----:B-1----:R-:W-:Y:S01]  /*09e0*/  ULEA UR5, UR5, UR7, 0x18 ;  /* 0x0000000705057291 */ /* 0x002fe2000f8ec0ff */
[----:B------:R-:W1:Y:S11]  /*09f0*/  FENCE.VIEW.ASYNC.S ;  /* 0x00000000000073c6 */ /* 0x000e760000000000 */
[----:B-1----:R2:W1:Y:S01]  /*0a00*/  SYNCS.EXCH.64 URZ, [UR5+0x90], UR10 ;  /* 0x0000900a05ff75b2 */ /* 0x0024620008000100 */
[----:B------:R2:W1:Y:S01]  /*0a10*/  SYNCS.EXCH.64 URZ, [UR5+0xa0], UR12 ;  /* 0x0000a00c05ff75b2 */ /* 0x0004620008000100 */
[----:B------:R2:W1:Y:S01]  /*0a20*/  SYNCS.EXCH.64 URZ, [UR5+0x98], UR10 ;  /* 0x0000980a05ff75b2 */ /* 0x0004620008000100 */
[----:B------:R2:W1:Y:S02]  /*0a30*/  SYNCS.EXCH.64 URZ, [UR5+0xa8], UR12 ;  /* 0x0000a80c05ff75b2 */ /* 0x0004640008000100 */
[----:B--2---:R-:W-:Y:S01]  /*0a40*/  NOP ;  /* 0x0000000000007918 */ /* 0x004fe20000000000 */
.L_x_12:
        /* <DEDUP_REMOVED lines=26> */
.L_x_13:
        /* <DEDUP_REMOVED lines=18> */
.L_x_14:
[----:B-1----:R-:W1:Y:S01]  /*0d10*/  S2UR UR5, SR_CTAID.X ;  /* 0x00000000000579c3 */ /* 0x002e620000002500 */
[----:B------:R-:W-:-:S05]  /*0d20*/  CS2R.32 R63, SR_CgaSize ;  /* 0x00000000003f7805 */ /* 0x000fca0000008a00 */
[----:B------:R-:W-:-:S05]  /*0d30*/  IMAD R63, R63, -0xa0, RZ ;  /* 0xffffff603f3f7824 */ /* 0x000fca00078e02ff */
[----:B------:R-:W-:-:S14]  /*0d40*/  R2UR UR9, R63 ;  /* 0x000000003f0972ca */ /* 0x000fdc00000e0000 */
[----:B------:R-:W2:Y:S01]  /*0d50*/  LDCU UR9, c[0x0][UR9+0x2b0] ;  /* 0x00005600090977ac */ /* 0x000ea20008000800 */
[----:B------:R-:W-:Y:S01]  /*0d60*/  NOP ;  /* 0x0000000000007918 */ /* 0x000fe20000000000 */
[----:B------:R-:W-:-:S05]  /*0d70*/  CS2R.32 R63, SR_CgaSize ;  /* 0x00000000003f7805 */ /* 0x000fca0000008a00 */
[----:B------:R-:W-:-:S05]  /*0d80*/  IMAD R63, R63, -0xa0, RZ ;  /* 0xffffff603f3f7824 */ /* 0x000fca00078e02ff */
[----:B------:R-:W-:-:S14]  /*0d90*/  R2UR UR7, R63 ;  /* 0x000000003f0772ca */ /* 0x000fdc00000e0000 */
[----:B------:R-:W3:Y:S01]  /*0da0*/  LDCU UR7, c[0x0][UR7+0x2b4] ;  /* 0x00005680070777ac */ /* 0x000ee20008000800 */
[----:B------:R-:W4:Y:S08]  /*0db0*/  S2UR UR4, SR_CTAID.Y ;  /* 0x00000000000479c3 */ /* 0x000f300000002600 */
[----:B------:R-:W3:Y:S01]  /*0dc0*/  LDC R10, c[0x0][0xb24] ;  /* 0x0002c900ff0a7b82 */ /* 0x000ee20000000800 */
[----:B-1----:R-:W-:-:S02]  /*0dd0*/  I2FP.F32.U32 R63, UR5 ;  /* 0x00000005003f7c45 */ /* 0x002fc40008201000 */
[----:B------:R-:W-:-:S05]  /*0de0*/  CS2R.32 R3, SR_CgaSize ;  /* 0x0000000000037805 */ /* 0x000fca0000008a00 */
[----:B------:R-:W-:-:S06]  /*0df0*/  IMAD R3, R3, -0xa0, RZ ;  /* 0xffffff6003037824 */ /* 0x000fcc00078e02ff */
[----:B------:R-:W1:Y:S01]  /*0e00*/  LDC R3, c[0x0][R3+0x2a0] ;  /* 0x0000a80003037b82 */ /* 0x000e620000000800 */
[----:B------:R-:W-:Y:S01]  /*0e10*/  MOV R15, UR5 ;  /* 0x00000005000f7c02 */ /* 0x000fe20008000f00 */
[----:B--2---:R-:W-:Y:S01]  /*0e20*/  FMUL R63, R63, UR9 ;  /* 0x000000093f3f7c20 */ /* 0x004fe20008400000 */
[----:B----4-:R-:W-:Y:S02]  /*0e30*/  I2FP.F32.U32 R62, UR4 ;  /* 0x00000004003e7c45 */ /* 0x010fe40008201000 */
[----:B------:R-:W-:-:S05]  /*0e40*/  CS2R.32 R2, SR_CgaSize ;  /* 0x0000000000027805 */ /* 0x000fca0000008a00 */
[----:B------:R-:W-:-:S06]  /*0e50*/  IMAD R2, R2, -0xa0, RZ ;  /* 0xffffff6002027824 */ /* 0x000fcc00078e02ff */
[----:B------:R-:W2:Y:S01]  /*0e60*/  LDC R2, c[0x0][R2+0x2a4] ;  /* 0x0000a90002027b82 */ /* 0x000ea20000000800 */
[----:B------:R-:W-:Y:S01]  /*0e70*/  MOV R14, UR4 ;  /* 0x00000004000e7c02 */ /* 0x000fe20008000f00 */
[----:B------:R-:W4:Y:S01]  /*0e80*/  F2I.U32.TRUNC.NTZ R63, R63 ;  /* 0x0000003f003f7305 */ /* 0x000f22000020f000 */
[----:B---3--:R-:W-:-:S05]  /*0e90*/  FMUL R62, R62, UR7 ;  /* 0x000000073e3e7c20 */ /* 0x008fca0008400000 */
[----:B------:R-:W-:Y:S01]  /*0ea0*/  BAR.SYNC.DEFER_BLOCKING 0x0 ;  /* 0x0000000000007b1d */ /* 0x000fe20000010000 */
[----:B------:R-:W-:-:S05]  /*0eb0*/  ISETP.GE.AND P0, PT, R10, 0x1, PT ;  /* 0x000000010a00780c */ /* 0x000fca0003f06270 */
[----:B------:R-:W3:Y:S02]  /*0ec0*/  F2I.U32.TRUNC.NTZ R62, R62 ;  /* 0x0000003e003e7305 */ /* 0x000ee4000020f000 */
[----:B------:R-:W2:Y:S01]  /*0ed0*/  S2UR UR36, SR_CTAID.Z ;  /* 0x00000000002479c3 */ /* 0x000ea20000002700 */
[----:B----4-:R-:W-:-:S05]  /*0ee0*/  IADD3 R63, PT, PT, -R63, RZ, RZ ;  /* 0x000000ff3f3f7210 */ /* 0x010fca0007ffe1ff */
[----:B-1----:R-:W-:Y:S01]  /*0ef0*/  IMAD R63, R3, R63, UR5 ;  /* 0x00000005033f7e24 */ /* 0x002fe2000f8e023f */
[----:B---3--:R-:W-:-:S05]  /*0f00*/  IADD3 R62, PT, PT, -R62, RZ, RZ ;  /* 0x000000ff3e3e7210 */ /* 0x008fca0007ffe1ff */
[----:B--2---:R-:W-:Y:S01]  /*0f10*/  IMAD R62, R2, R62, UR4 ;  /* 0x00000004023e7e24 */ /* 0x004fe2000f8e023e */
[----:B------:R-:W-:Y:S06]  /*0f20*/  @!P0 BRA `(.L_x_15) ;  /* 0x0000000000b88947 */ /* 0x000fec0003800000 */
[----:B------:R-:W1:Y:S01]  /*0f30*/  LDC.64 R4, c[0x0][0xb18] ;  /* 0x0002c600ff047b82 */ /* 0x000e620000000a00 */
[----:B------:R-:W-:-:S07]  /*0f40*/  ISETP.NE.AND P0, PT, R10, 0x1, PT ;  /* 0x000000010a00780c */ /* 0x000fce0003f05270 */
[----:B------:R-:W2:Y:S08]  /*0f50*/  LDC R9, c[0x0][0xb0c] ;  /* 0x0002c300ff097b82 */ /* 0x000eb00000000800 */
[----:B------:R-:W3:Y:S08]  /*0f60*/  LDC R12, c[0x0][0x370] ;  /* 0x0000dc00ff0c7b82 */ /* 0x000ef00000000800 */
[----:B------:R-:W4:Y:S01]  /*0f70*/  LDC R11, c[0x0][0x374] ;  /* 0x0000dd00ff0b7b82 */ /* 0x000f220000000800 */
[----:B-1----:R-:W-:-:S07]  /*0f80*/  ISETP.NE.AND P1, PT, R4, 0x1, PT ;  /* 0x000000010400780c */ /* 0x002fce0003f25270 */
[----:B------:R-:W3:Y:S01]  /*0f90*/  LDC.64 R6, c[0x0][0xb10] ;  /* 0x0002c400ff067b82 */ /* 0x000ee20000000a00 */
[----:B--2---:R-:W-:-:S07]  /*0fa0*/  ISETP.NE.AND P2, PT, R9, 0x1, PT ;  /* 0x000000010900780c */ /* 0x004fce0003f45270 */
[----:B------:R-:W1:Y:S08]  /*0fb0*/  LDC R8, c[0x0][0xb20] ;  /* 0x0002c800ff087b82 */ /* 0x000e700000000800 */
[----:B------:R-:W2:Y:S01]  /*0fc0*/  LDC.64 R2, c[0x0][0xb28] ;  /* 0x0002ca00ff027b82 */ /* 0x000ea20000000a00 */
[----:B----4-:R-:W-:-:S04]  /*0fd0*/  IMAD.HI.U32 R13, R11, R5, RZ ;  /* 0x000000050b0d7227 */ /* 0x010fc800078e00ff */
[----:B------:R-:W-:-:S04]  /*0fe0*/  IMAD.HI.U32 R5, R14, R5, RZ ;  /* 0x000000050e057227 */ /* 0x000fc800078e00ff */
[----:B---3--:R-:W-:-:S05]  /*0ff0*/  IMAD.HI.U32 R16, R12, R6, RZ ;  /* 0x000000060c107227 */ /* 0x008fca00078e00ff */
[-C--:B------:R-:W-:Y:S01]  /*1000*/  @P2 SHF.R.U32.HI R12, RZ, R7.reuse, R16 ;  /* 0x00000007ff0c2219 */ /* 0x080fe20000011610 */
[----:B------:R-:W-:Y:S01]  /*1010*/  IMAD.HI.U32 R16, R15, R6, RZ ;  /* 0x000000060f107227 */ /* 0x000fe200078e00ff */
[-C--:B-1----:R-:W-:Y:S02]  /*1020*/  @P1 SHF.R.U32.HI R11, RZ, R8.reuse, R13 ;  /* 0x00000008ff0b1219 */ /* 0x082fe4000001160d */
[----:B------:R-:W-:Y:S02]  /*1030*/  SHF.R.U32.HI R5, RZ, R8, R5 ;  /* 0x00000008ff057219 */ /* 0x000fe40000011605 */
[----:B------:R-:W-:Y:S02]  /*1040*/  SHF.R.U32.HI R16, RZ, R7, R16 ;  /* 0x00000007ff107219 */ /* 0x000fe40000011610 */
[----:B------:R-:W-:Y:S01]  /*1050*/  SEL R5, R14, R5, !P1 ;  /* 0x000000050e057207 */ /* 0x000fe20004800000 */
[----:B--2---:R-:W-:Y:S01]  /*1060*/  IMAD.HI.U32 R13, R11, R2, RZ ;  /* 0x000000020b0d7227 */ /* 0x004fe200078e00ff */
[----:B------:R-:W-:-:S03]  /*1070*/  SEL R16, R15, R16, !P2 ;  /* 0x000000100f107207 */ /* 0x000fc60005000000 */
[----:B------:R-:W-:Y:S01]  /*1080*/  IMAD.HI.U32 R6, R12, R2, RZ ;  /* 0x000000020c067227 */ /* 0x000fe200078e00ff */
[----:B------:R-:W-:-:S04]  /*1090*/  @P0 SHF.R.U32.HI R11, RZ, R3, R13 ;  /* 0x00000003ff0b0219 */ /* 0x000fc8000001160d */
[----:B------:R-:W-:Y:S01]  /*10a0*/  @P0 SHF.R.U32.HI R12, RZ, R3, R6 ;  /* 0x00000003ff0c0219 */ /* 0x000fe20000011606 */
[----:B------:R-:W-:-:S04]  /*10b0*/  IMAD R11, R11, R10, RZ ;  /* 0x0000000a0b0b7224 */ /* 0x000fc800078e02ff */
[----:B------:R-:W-:Y:S01]  /*10c0*/  IMAD R6, R12, R10, RZ ;  /* 0x0000000a0c067224 */ /* 0x000fe200078e02ff */
[----:B------:R-:W-:-:S04]  /*10d0*/  ISETP.GE.AND P1, PT, R5, R11, PT ;  /* 0x0000000b0500720c */ /* 0x000fc80003f26270 */
[----:B------:R-:W-:Y:S01]  /*10e0*/  ISETP.GE.OR P1, PT, R16, R6, P1 ;  /* 0x000000061000720c */ /* 0x000fe20000f26670 */
[----:B------:R-:W-:-:S05]  /*10f0*/  IMAD.HI.U32 R6, R5, R2, RZ ;  /* 0x0000000205067227 */ /* 0x000fca00078e00ff */
[----:B------:R-:W-:-:S04]  /*1100*/  SHF.R.U32.HI R6, RZ, R3, R6 ;  /* 0x00000003ff067219 */ /* 0x000fc80000011606 */
[----:B------:R-:W-:-:S03]  /*1110*/  SEL R6, R5, R6, !P0 ;  /* 0x0000000605067207 */ /* 0x000fc60004000000 */
[----:B------:R-:W-:Y:S01]  /*1120*/  @!P1 IMAD.HI.U32 R7, R16, R2, RZ ;  /* 0x0000000210079227 */ /* 0x000fe200078e00ff */
[----:B------:R-:W-:-:S04]  /*1130*/  IADD3 R2, PT, PT, -R6, RZ, RZ ;  /* 0x000000ff06027210 */ /* 0x000fc80007ffe1ff */
[----:B------:R-:W-:Y:S01]  /*1140*/  @!P1 SHF.R.U32.HI R3, RZ, R3, R7 ;  /* 0x00000003ff039219 */ /* 0x000fe20000011607 */
[----:B------:R-:W-:Y:S01]  /*1150*/  IMAD R2, R10, R2, R5 ;  /* 0x000000020a027224 */ /* 0x000fe200078e0205 */
[----:B------:R-:W-:Y:S02]  /*1160*/  IADD3 R7, PT, PT, -R5, RZ, RZ ;  /* 0x000000ff05077210 */ /* 0x000fe40007ffe1ff */
[----:B------:R-:W-:-:S03]  /*1170*/  @!P1 SEL R3, R16, R3, !P0 ;  /* 0x0000000310039207 */ /* 0x000fc60004000000 */
[----:B------:R-:W-:Y:S02]  /*1180*/  IMAD R7, R4, R7, R14 ;  /* 0x0000000704077224 */ /* 0x000fe400078e020e */
[--C-:B------:R-:W-:Y:S02]  /*1190*/  @!P1 IMAD.IADD R6, R6, 0x1, -R3.reuse ;  /* 0x0000000106069824 */ /* 0x100fe400078e0a03 */
[----:B------:R-:W-:Y:S01]  /*11a0*/  @!P1 IMAD R3, R2, R12, R3 ;  /* 0x0000000c02039224 */ /* 0x000fe200078e0203 */
[----:B------:R-:W-:Y:S01]  /*11b0*/  IADD3 R2, PT, PT, -R16, RZ, RZ ;  /* 0x000000ff10027210 */ /* 0x000fe20007ffe1ff */
[----:B------:R-:W-:Y:S02]  /*11c0*/  @!P1 IMAD R5, R6, R10, R16 ;  /* 0x0000000a06059224 */ /* 0x000fe400078e0210 */
[----:B------:R-:W-:Y:S02]  /*11d0*/  @!P1 IMAD.MOV.U32 R16, RZ, RZ, R3 ;  /* 0x000000ffff109224 */ /* 0x000fe400078e0003 */
[----:B------:R-:W-:-:S02]  /*11e0*/  IMAD R2, R9, R2, R15 ;  /* 0x0000000209027224 */ /* 0x000fc400078e020f */
[----:B------:R-:W-:Y:S02]  /*11f0*/  IMAD R14, R5, R4, R7 ;  /* 0x00000004050e7224 */ /* 0x000fe400078e0207 */
[----:B------:R-:W-:Y:S02]  /*1200*/  IMAD R15, R16, R9, R2 ;  /* 0x00000009100f7224 */ /* 0x000fe400078e0202 */
.L_x_15:
[----:B------:R-:W1:Y:S01]  /*1210*/  LDCU UR4, c[0x0][0xb30] ;  /* 0x00016600ff0477ac */ /* 0x000e620008000800 */
[----:B------:R-:W2:Y:S08]  /*1220*/  S2UR UR37, SR_CgaCtaId ;  /* 0x00000000002579c3 */ /* 0x000eb00000008800 */
[----:B------:R-:W3:Y:S01]  /*1230*/  LDC R26, c[0x0][0xb24] ;  /* 0x0002c900ff1a7b82 */ /* 0x000ee20000000800 */
[----:B-1----:R-:W-:-:S09]  /*1240*/  UISETP.NE.AND UP1, UPT, UR4, 0x1, UPT ;  /* 0x000000010400788c */ /* 0x002fd2000bf25270 */
[----:B--2---:R-:W-:Y:S05]  /*1250*/  BRA.U UP1, `(.L_x_16) ;  /* 0x0000000101407547 */ /* 0x004fea000b800000 */
[----:B------:R-:W1:Y:S08]  /*1260*/  LDC.64 R4, c[0x0][0xb10] ;  /* 0x0002c400ff047b82 */ /* 0x000e700000000a00 */
[----:B------:R-:W2:Y:S08]  /*1270*/  LDC.64 R2, c[0x0][0xb18] ;  /* 0x0002c600ff027b82 */ /* 0x000eb00000000a00 */
[----:B------:R-:W4:Y:S08]  /*1280*/  LDC R6, c[0x0][0xb20] ;  /* 0x0002c800ff067b82 */ /* 0x000f300000000800 */
[----:B------:R-:W3:Y:S01]  /*1290*/  LDC R7, c[0x0][0xb0c] ;  /* 0x0002c300ff077b82 */ /* 0x000ee20000000800 */
[----:B-1----:R-:W-:-:S05]  /*12a0*/  IMAD.HI.U32 R4, R15, R4, RZ ;  /* 0x000000040f047227 */ /* 0x002fca00078e00ff */
[----:B------:R-:W-:Y:S01]  /*12b0*/  SHF.R.U32.HI R4, RZ, R5, R4 ;  /* 0x00000005ff047219 */ /* 0x000fe20000011604 */
[----:B--2---:R-:W-:Y:S01]  /*12c0*/  IMAD.HI.U32 R3, R14, R3, RZ ;  /* 0x000000030e037227 */ /* 0x004fe200078e00ff */
[----:B------:R-:W-:-:S04]  /*12d0*/  ISETP.NE.AND P0, PT, R2, 0x1, PT ;  /* 0x000000010200780c */ /* 0x000fc80003f05270 */
[----:B----4-:R-:W-:-:S04]  /*12e0*/  SHF.R.U32.HI R3, RZ, R6, R3 ;  /* 0x00000006ff037219 */ /* 0x010fc80000011603 */
[----:B------:R-:W-:Y:S02]  /*12f0*/  SEL R3, R14, R3, !P0 ;  /* 0x000000030e037207 */ /* 0x000fe40004000000 */
[----:B---3--:R-:W-:-:S04]  /*1300*/  ISETP.NE.AND P1, PT, R7, 0x1, PT ;  /* 0x000000010700780c */ /* 0x008fc80003f25270 */
[----:B------:R-:W-:-:S05]  /*1310*/  SEL R4, R15, R4, !P1 ;  /* 0x000000040f047207 */ /* 0x000fca0004800000 */
[----:B------:R-:W-:Y:S02]  /*1320*/  IMAD.IADD R5, R3, 0x1, -R4 ;  /* 0x0000000103057824 */ /* 0x000fe400078e0a04 */
[----:B------:R-:W-:Y:S02]  /*1330*/  IMAD.IADD R3, R4, 0x1, -R3 ;  /* 0x0000000104037824 */ /* 0x000fe400078e0a03 */
[----:B------:R-:W-:Y:S02]  /*1340*/  IMAD R15, R5, R7, R15 ;  /* 0x00000007050f7224 */ /* 0x000fe400078e020f */
[----:B------:R-:W-:-:S07]  /*1350*/  IMAD R14, R3, R2, R14 ;  /* 0x00000002030e7224 */ /* 0x000fce00078e020e */
.L_x_16:
[----:B------:R-:W-:Y:S01]  /*1360*/  BAR.SYNC.DEFER_BLOCKING 0x0 ;  /* 0x0000000000007b1d */ /* 0x000fe20000010000 */
[----:B------:R-:W-:Y:S01]  /*1370*/  UISETP.NE.AND UP1, UPT, UR8, 0x2, UPT ;  /* 0x000000020800788c */ /* 0x000fe2000bf25270 */
[----:B------:R-:W-:Y:S02]  /*1380*/  ISETP.NE.OR P5, PT, R0, 0x2, !P5 ;  /* 0x000000020000780c */ /* 0x000fe40006fa5670 */
[----:B------:R-:W-:-:S06]  /*1390*/  LOP3.LUT R2, R76, 0x1f, RZ, 0xc0, !PT ;  /* 0x0000001f4c027812 */ /* 0x000fcc00078ec0ff */
[----:B------:R-:W-:Y:S05]  /*13a0*/  BRA.U UP1, `(.L_x_17) ;  /* 0x00000011015c7547 */ /* 0x000fea000b800000 */
[----:B------:R-:W1:Y:S01]  /*13b0*/  LDCU UR13, c[0x0][0x38c] ;  /* 0x00007180ff0d77ac */ /* 0x000e620008000800 */
[----:B------:R-:W2:Y:S01]  /*13c0*/  LDC R8, c[0x0][0x370] ;  /* 0x0000dc00ff087b82 */ /* 0x000ea20000000800 */
[----:B------:R-:W-:Y:S01]  /*13d0*/  PLOP3.LUT P1, PT, PT, PT, UP2, 0x80, 0x8 ;  /* 0x000000000008781c */ /* 0x000fe20003f2f028 */
[----:B------:R-:W-:Y:S01]  /*13e0*/  IMAD.MOV.U32 R17, RZ, RZ, 0x1 ;  /* 0x00000001ff117424 */ /* 0x000fe200078e00ff */
[----:B------:R-:W-:Y:S01]  /*13f0*/  ISETP.EQ.OR P4, PT, R2, RZ, P5 ;  /* 0x000000ff0200720c */ /* 0x000fe20002f82670 */
[----:B------:R-:W-:Y:S01]  /*1400*/  IMAD.MOV.U32 R16, RZ, RZ, RZ ;  /* 0x000000ffff107224 */ /* 0x000fe200078e00ff */
[----:B------:R-:W-:Y:S02]  /*1410*/  PLOP3.LUT P1, PT, P1, PT, PT, 0x8, 0x80 ;  /* 0x000000000080781c */ /* 0x000fe40000f2e170 */
[----:B------:R-:W-:Y:S01]  /*1420*/  CS2R R12, SRZ ;  /* 0x00000000000c7805 */ /* 0x000fe2000001ff00 */
[----:B------:R-:W-:Y:S01]  /*1430*/  IMAD.MOV.U32 R11, RZ, RZ, 0x1 ;  /* 0x00000001ff0b7424 */ /* 0x000fe200078e00ff */
[----:B------:R-:W4:Y:S01]  /*1440*/  LDC R0, c[0x0][0x374] ;  /* 0x0000dd00ff007b82 */ /* 0x000f220000000800 */
[----:B------:R-:W2:Y:S01]  /*1450*/  LDCU.64 UR22, c[0x0][0x348] ;  /* 0x00006900ff1677ac */ /* 0x000ea20008000a00 */
[----:B------:R-:W-:Y:S01]  /*1460*/  UMOV UR6, URZ ;  /* 0x000000ff00067c82 */ /* 0x000fe20008000000 */
[----:B-1----:R-:W-:-:S04]  /*1470*/  UIADD3 UR5, UPT, UPT, UR13, 0x1f, URZ ;  /* 0x0000001f0d057890 */ /* 0x002fc8000fffe0ff */
[----:B------:R-:W-:-:S04]  /*1480*/  USHF.R.S32.HI UR4, URZ, 0x1f, UR5 ;  /* 0x0000001fff047899 */ /* 0x000fc80008011405 */
[----:B------:R-:W-:-:S04]  /*1490*/  ULEA.HI UR4, UR4, UR5, URZ, 0x5 ;  /* 0x0000000504047291 */ /* 0x000fc8000f8f28ff */
[----:B------:R-:W-:Y:S02]  /*14a0*/  USHF.R.S32.HI UR15, URZ, 0x5, UR4 ;  /* 0x00000005ff0f7899 */ /* 0x000fe40008011404 */
[----:B------:R-:W-:Y:S02]  /*14b0*/  UIADD3 UR4, UPT, UPT, UR13, -0x1, URZ ;  /* 0xffffffff0d047890 */ /* 0x000fe4000fffe0ff */
[----:B------:R-:W-:Y:S02]  /*14c0*/  UISETP.LT.U32.AND UP0, UPT, UR15, 0x4, UPT ;  /* 0x000000040f00788c */ /* 0x000fe4000bf01070 */
[----:B------:R-:W-:Y:S02]  /*14d0*/  UISETP.GE.U32.AND UP1, UPT, UR4, -0x3f, UPT ;  /* 0xffffffc10400788c */ /* 0x000fe4000bf26070 */
[----:B------:R-:W-:Y:S02]  /*14e0*/  USEL UR14, UR15, 0x4, UP0 ;  /* 0x000000040f0e7887 */ /* 0x000fe40008000000 */
[----:B------:R-:W-:-:S02]  /*14f0*/  UIADD3 UR13, UPT, UPT, UR13, 0x3e, URZ ;  /* 0x0000003e0d0d7890 */ /* 0x000fc4000fffe0ff */
[----:B------:R-:W-:Y:S02]  /*1500*/  UIADD3 UR5, UPT, UPT, UR14, -0x1, URZ ;  /* 0xffffffff0e057890 */ /* 0x000fe4000fffe0ff */
[----:B------:R-:W-:-:S03]  /*1510*/  UIADD3 UR7, UPT, UPT, UR15, -UR14, URZ ;  /* 0x8000000e0f077290 */ /* 0x000fc6000fffe0ff */
[----:B------:R-:W-:-:S04]  /*1520*/  @UP1 UIADD3 UR5, UPT, UPT, UR14, URZ, URZ ;  /* 0x000000ff0e051290 */ /* 0x000fc8000fffe0ff */
[----:B--2---:R-:W-:-:S12]  /*1530*/  UIADD3 UR5, UPT, UPT, UR5, 0x1, URZ ;  /* 0x0000000105057890 */ /* 0x004fd8000fffe0ff */
.L_x_35:
[----:B------:R-:W-:Y:S01]  /*1540*/  UISETP.NE.AND UP0, UPT, UR37, URZ, UPT ;  /* 0x000000ff2500728c */ /* 0x000fe2000bf05270 */
[----:B------:R-:W1:Y:S08]  /*1550*/  S2UR UR37, SR_CgaCtaId ;  /* 0x00000000002579c3 */ /* 0x000e700000008800 */
[----:B------:R-:W-:Y:S05]  /*1560*/  BRA.U UP0, `(.L_x_18) ;  /* 0x0000000100347547 */ /* 0x000fea000b800000 */
[----:B------:R-:W2:Y:S01]  /*1570*/  S2R R2, SR_CgaCtaId ;  /* 0x0000000000027919 */ /* 0x000ea20000008800 */
[----:B------:R-:W-:-:S04]  /*1580*/  MOV R3, 0x400 ;  /* 0x0000040000037802 */ /* 0x000fc80000000f00 */
[----:B--2---:R-:W-:Y:S02]  /*1590*/  LEA R2, R2, R3, 0x18 ;  /* 0x0000000302027211 */ /* 0x004fe400078ec0ff */
[----:B------:R-:W-:-:S03]  /*15a0*/  SHF.L.U32 R3, R11, 0x1f, RZ ;  /* 0x0000001f0b037819 */ /* 0x000fc600000006ff */
[----:B------:R-:W-:-:S04]  /*15b0*/  IMAD R2, R12, 0x8, R2 ;  /* 0x000000080c027824 */ /* 0x000fc800078e0202 */
[----:B------:R-:W2:Y:S02]  /*15c0*/  SYNCS.PHASECHK.TRANS64.TRYWAIT P0, [R2+URZ+0x100], R3 ;  /* 0x00010003020075a7 */ /* 0x000ea400080011ff */
[----:B--2---:R-:W-:Y:S05]  /*15d0*/  @!P0 BRA `(.L_x_19) ;  /* 0x0000008800408947 */ /* 0x004fea0003800000 */
.L_x_167:
[----:B------:R-:W-:Y:S01]  /*15e0*/  VIADD R12, R12, 0x1 ;  /* 0x000000010c0c7836 */ /* 0x000fe20000000000 */
[----:B------:R2:W-:Y:S04]  /*15f0*/  SYNCS.ARRIVE.TRANS64.A1T0 RZ, [R2+URZ+0xf0], RZ ;  /* 0x0000f0ff02ff79a7 */ /* 0x0005e800081000ff */
[----:B------:R-:W-:-:S04]  /*1600*/  ISETP.NE.AND P0, PT, R12, 0x2, PT ;  /* 0x000000020c00780c */ /* 0x000fc80003f05270 */
[----:B------:R-:W-:Y:S02]  /*1610*/  SEL R12, R12, RZ, P0 ;  /* 0x000000ff0c0c7207 */ /* 0x000fe40000000000 */
[----:B--2---:R-:W-:-:S04]  /*1620*/  SEL R2, RZ, 0x1, P0 ;  /* 0x00000001ff027807 */ /* 0x004fc80000000000 */
[----:B------:R-:W-:-:S07]  /*1630*/  LOP3.LUT R11, R11, R2, RZ, 0x3c, !PT ;  /* 0x000000020b0b7212 */ /* 0x000fce00078e3cff */
.L_x_18:
[----:B------:R-:W-:Y:S01]  /*1640*/  UMOV UR4, 0x400 ;  /* 0x0000040000047882 */ /* 0x000fe20000000000 */
[----:B------:R-:W-:Y:S01]  /*1650*/  SHF.L.U32 R2, R17, 0x1f, RZ ;  /* 0x0000001f11027819 */ /* 0x000fe200000006ff */
[----:B-1----:R-:W-:Y:S01]  /*1660*/  ULEA UR4, UR37, UR4, 0x18 ;  /* 0x0000000425047291 */ /* 0x002fe2000f8ec0ff */
[----:B------:R-:W-:Y:S01]  /*1670*/  R2UR UR35, R15 ;  /* 0x000000000f2372ca */ /* 0x000fe200000e0000 */
[----:B------:R-:W-:Y:S01]  /*1680*/  UISETP.GE.U32.AND UP0, UPT, UR13, 0x3f, UPT ;  /* 0x0000003f0d00788c */ /* 0x000fe2000bf06070 */
[----:B------:R-:W-:Y:S01]  /*1690*/  R2UR UR11, R14 ;  /* 0x000000000e0b72ca */ /* 0x000fe200000e0000 */
[----:B------:R-:W-:Y:S01]  /*16a0*/  ULEA UR8, UR6, UR4, 0x3 ;  /* 0x0000000406087291 */ /* 0x000fe2000f8e18ff */
[----:B------:R-:W-:-:S08]  /*16b0*/  UMOV UR24, URZ ;  /* 0x000000ff00187c82 */ /* 0x000fd00008000000 */
[----:B------:R1:W2:Y:S01]  /*16c0*/  SYNCS.PHASECHK.TRANS64.TRYWAIT P0, [UR8+0x20], R2 ;  /* 0x00002002ff0075a7 */ /* 0x0002a20008001108 */
[----:B------:R-:W-:Y:S02]  /*16d0*/  USHF.L.U32 UR35, UR35, 0x6, URZ ;  /* 0x0000000623237899 */ /* 0x000fe400080006ff */
[----:B------:R-:W-:Y:S01]  /*16e0*/  USHF.L.U32 UR11, UR11, 0x8, URZ ;  /* 0x000000080b0b7899 */ /* 0x000fe200080006ff */
[----:B------:R-:W-:Y:S11]  /*16f0*/  BRA.U !UP0, `(.L_x_20) ;  /* 0x0000000108a87547 */ /* 0x000ff6000b800000 */
[----:B------:R-:W-:Y:S01]  /*1700*/  UMOV UR16, URZ ;  /* 0x000000ff00107c82 */ /* 0x000fe20008000000 */
[----:B------:R-:W-:-:S05]  /*1710*/  UMOV UR17, UR6 ;  /* 0x0000000600117c82 */ /* 0x000fca0008000000 */
.L_x_25:
[----:B-1----:R-:W-:Y:S01]  /*1720*/  ULEA UR33, UR17, UR4, 0x3 ;  /* 0x0000000411217291 */ /* 0x002fe2000f8e18ff */
[----:B--2---:R-:W-:Y:S01]  /*1730*/  @!P5 MOV R3, 0xa000 ;  /* 0x0000a0000003d802 */ /* 0x004fe20000000f00 */
[----:B--2---:R-:W-:Y:S10]  /*1740*/  @P0 BRA `(.L_x_21) ;  /* 0x00000000000c0947 */ /* 0x004ff40003800000 */
[----:B------:R-:W-:-:S04]  /*1750*/  SHF.L.U32 R4, R17, 0x1f, RZ ;  /* 0x0000001f11047819 */ /* 0x000fc800000006ff */
[----:B------:R-:W2:Y:S02]  /*1760*/  SYNCS.PHASECHK.TRANS64.TRYWAIT P0, [UR33+0x20], R4 ;  /* 0x00002004ff0075a7 */ /* 0x000ea40008001121 */
[----:B--2---:R-:W-:Y:S05]  /*1770*/  @!P0 BRA `(.L_x_22) ;  /* 0x0000008400ec8947 */ /* 0x004fea0003800000 */
.L_x_21:
[----:B------:R2:W-:Y:S01]  /*1780*/  @!P5 SYNCS.ARRIVE.TRANS64 RZ, [UR33], R3 ;  /* 0x00000003ffffd9a7 */ /* 0x0005e20008000021 */
[----:B------:R-:W-:Y:S04]  /*1790*/  BSSY.RECONVERGENT B0, `(.L_x_23) ;  /* 0x0000003000007945 */ /* 0x000fe80003800200 */
[----:B------:R-:W-:Y:S05]  /*17a0*/  @P4 BRA `(.L_x_24) ;  /* 0x0000000000044947 */ /* 0x000fea0003800000 */
[----:B------:R-:W-:Y:S05]  /*17b0*/  BPT.TRAP 0x1 ;  /* 0x000000040000795c */ /* 0x000fea0000300000 */
.L_x_24:
[----:B------:R-:W-:Y:S05]  /*17c0*/  BSYNC.RECONVERGENT B0 ;  /* 0x0000000000007941 */ /* 0x000fea0003800200 */
.L_x_23:
[----:B------:R-:W-:Y:S02]  /*17d0*/  UIADD3 UR6, UPT, UPT, UR17, 0x1, URZ ;  /* 0x0000000111067890 */ /* 0x000fe4000fffe0ff */
[----:B------:R-:W-:Y:S02]  /*17e0*/  ULEA UR32, UR17, UR4, 0xd ;  /* 0x0000000411207291 */ /* 0x000fe4000f8e68ff */
[----:B------:R-:W-:Y:S02]  /*17f0*/  UISETP.NE.AND UP0, UPT, UR6, 0x4, UPT ;  /* 0x000000040600788c */ /* 0x000fe4000bf05270 */
[----:B------:R-:W-:Y:S02]  /*1800*/  UIADD3 UR26, UP1, UPT, UR22, 0x80, URZ ;  /* 0x00000080161a7890 */ /* 0x000fe4000ff3e0ff */
[----:B------:R-:W-:Y:S02]  /*1810*/  USEL UR9, URZ, 0x1, UP0 ;  /* 0x00000001ff097887 */ /* 0x000fe40008000000 */
[----:B------:R-:W-:-:S02]  /*1820*/  USEL UR6, UR6, URZ, UP0 ;  /* 0x000000ff06067287 */ /* 0x000fc40008000000 */
[----:B------:R-:W-:Y:S02]  /*1830*/  UIADD3 UR20, UP0, UPT, UR22, 0x180, URZ ;  /* 0x0000018016147890 */ /* 0x000fe4000ff1e0ff */
[----:B------:R-:W-:Y:S01]  /*1840*/  ULEA UR8, UR6, UR4, 0x3 ;  /* 0x0000000406087291 */ /* 0x000fe2000f8e18ff */
[----:B------:R-:W-:Y:S01]  /*1850*/  LOP3.LUT R17, R17, UR9, RZ, 0x3c, !PT ;  /* 0x0000000911117c12 */ /* 0x000fe2000f8e3cff */
[----:B------:R-:W-:Y:S02]  /*1860*/  USHF.L.U32 UR34, UR16, 0x5, URZ ;  /* 0x0000000510227899 */ /* 0x000fe400080006ff */
[----:B------:R-:W-:Y:S01]  /*1870*/  UIADD3.X UR27, UPT, UPT, URZ, UR23, URZ, UP1, !UPT ;  /* 0x00000017ff1b7290 */ /* 0x000fe20008ffe4ff */
[----:B-1----:R-:W-:Y:S01]  /*1880*/  SHF.L.U32 R2, R17, 0x1f, RZ ;  /* 0x0000001f11027819 */ /* 0x002fe200000006ff */
[----:B------:R-:W-:Y:S02]  /*1890*/  UIADD3 UR32, UPT, UPT, UR32, 0x8800, URZ ;  /* 0x0000880020207890 */ /* 0x000fe4000fffe0ff */
[----:B------:R-:W-:Y:S01]  /*18a0*/  UIADD3.X UR21, UPT, UPT, URZ, UR23, URZ, UP0, !UPT ;  /* 0x00000017ff157290 */ /* 0x000fe200087fe4ff */
[----:B------:R1:W1:Y:S01]  /*18b0*/  SYNCS.PHASECHK.TRANS64.TRYWAIT P0, [UR8+0x20], R2 ;  /* 0x00002002ff0075a7 */ /* 0x0002620008001108 */
[----:B------:R-:W-:Y:S01]  /*18c0*/  ULEA UR8, UR17, UR4, 0xf ;  /* 0x0000000411087291 */ /* 0x000fe2000f8e78ff */
[----:B------:R-:W-:Y:S01]  /*18d0*/  UMOV UR18, 0x0 ;  /* 0x0000000000127882 */ /* 0x000fe20000000000 */
[----:B------:R-:W-:-:S02]  /*18e0*/  UMOV UR19, 0x10000000 ;  /* 0x1000000000137882 */ /* 0x000fc40000000000 */
[----:B------:R-:W-:Y:S01]  /*18f0*/  UIADD3 UR8, UPT, UPT, UR8, 0x10800, URZ ;  /* 0x0001080008087890 */ /* 0x000fe2000fffe0ff */
[----:B------:R1:W-:Y:S01]  /*1900*/  UTMALDG.3D [UR32], [UR26], desc[UR18] ;  /* 0x000012201a0075b4 */ /* 0x0003e20008011000 */
[----:B------:R-:W-:Y:S01]  /*1910*/  UMOV UR12, UR36 ;  /* 0x00000024000c7c82 */ /* 0x000fe20008000000 */
[----:B------:R-:W-:Y:S01]  /*1920*/  UMOV UR9, UR33 ;  /* 0x0000002100097c82 */ /* 0x000fe20008000000 */
[----:B------:R-:W-:Y:S01]  /*1930*/  UMOV UR10, UR34 ;  /* 0x00000022000a7c82 */ /* 0x000fe20008000000 */
[----:B------:R-:W-:Y:S01]  /*1940*/  UIADD3 UR16, UPT, UPT, UR16, 0x1, URZ ;  /* 0x0000000110107890 */ /* 0x000fe2000fffe0ff */
[----:B------:R-:W-:Y:S01]  /*1950*/  UMOV UR24, UR5 ;  /* 0x0000000500187c82 */ /* 0x000fe20008000000 */
[----:B------:R-:W-:Y:S02]  /*1960*/  UMOV UR17, UR6 ;  /* 0x0000000600117c82 */ /* 0x000fe40008000000 */
[----:B------:R1:W-:Y:S01]  /*1970*/  UTMALDG.3D [UR8], [UR20], desc[UR18] ;  /* 0x00001208140075b4 */ /* 0x0003e20008011000 */
[----:B------:R-:W-:-:S09]  /*1980*/  UISETP.NE.AND UP0, UPT, UR16, UR5, UPT ;  /* 0x000000051000728c */ /* 0x000fd2000bf05270 */
[----:B------:R-:W-:Y:S05]  /*1990*/  BRA.U UP0, `(.L_x_25) ;  /* 0xfffffffd00607547 */ /* 0x000fea000b83ffff */
.L_x_20:
[----:B-1----:R-:W-:Y:S01]  /*19a0*/  ULEA UR8, UR6, UR4, 0x3 ;  /* 0x0000000406087291 */ /* 0x002fe2000f8e18ff */
[----:B------:R-:W-:Y:S01]  /*19b0*/  SHF.L.U32 R2, R17, 0x1f, RZ ;  /* 0x0000001f11027819 */ /* 0x000fe200000006ff */
[----:B------:R-:W-:Y:S01]  /*19c0*/  @!P1 SYNCS.ARRIVE.TRANS64.A1T0 RZ, [UR4+0x88], RZ ;  /* 0x000088ffffff99a7 */ /* 0x000fe20008100004 */
[----:B------:R-:W-:-:S06]  /*19d0*/  UISETP.GT.AND UP0, UPT, UR15, UR14, UPT ;  /* 0x0000000e0f00728c */ /* 0x000fcc000bf04270 */
[----:B--2---:R1:W2:Y:S03]  /*19e0*/  SYNCS.PHASECHK.TRANS64.TRYWAIT P0, [UR8+0x20], R2 ;  /* 0x00002002ff0075a7 */ /* 0x0042a60008001108 */
[----:B------:R-:W-:Y:S05]  /*19f0*/  BRA.U !UP0, `(.L_x_26) ;  /* 0x0000000108ac7547 */ /* 0x000fea000b800000 */
[----:B------:R-:W-:Y:S01]  /*1a00*/  UIADD3 UR21, UPT, UPT, UR7, UR24, URZ ;  /* 0x0000001807157290 */ /* 0x000fe2000fffe0ff */
[----:B------:R-:W-:-:S11]  /*1a10*/  UMOV UR25, UR6 ;  /* 0x0000000600197c82 */ /* 0x000fd60008000000 */
.L_x_31:
[----:B-1----:R-:W-:Y:S01]  /*1a20*/  ULEA UR17, UR25, UR4, 0x3 ;  /* 0x0000000419117291 */ /* 0x002fe2000f8e18ff */
[----:B--2---:R-:W-:Y:S01]  /*1a30*/  @!P5 MOV R3, 0xa000 ;  /* 0x0000a0000003d802 */ /* 0x004fe20000000f00 */
[----:B--2---:R-:W-:Y:S10]  /*1a40*/  @P0 BRA `(.L_x_27) ;  /* 0x00000000000c0947 */ /* 0x004ff40003800000 */
[----:B------:R-:W-:-:S04]  /*1a50*/  SHF.L.U32 R4, R17, 0x1f, RZ ;  /* 0x0000001f11047819 */ /* 0x000fc800000006ff */
[----:B------:R-:W2:Y:S02]  /*1a60*/  SYNCS.PHASECHK.TRANS64.TRYWAIT P0, [UR17+0x20], R4 ;  /* 0x00002004ff0075a7 */ /* 0x000ea40008001111 */
[----:B--2---:R-:W-:Y:S05]  /*1a70*/  @!P0 BRA `(.L_x_28) ;  /* 0x0000008400448947 */ /* 0x004fea0003800000 */
.L_x_27:
[----:B------:R2:W-:Y:S01]  /*1a80*/  @!P5 SYNCS.ARRIVE.TRANS64 RZ, [UR17], R3 ;  /* 0x00000003ffffd9a7 */ /* 0x0005e20008000011 */
[----:B------:R-:W-:Y:S04]  /*1a90*/  BSSY.RECONVERGENT B0, `(.L_x_29) ;  /* 0x0000003000007945 */ /* 0x000fe80003800200 */
[----:B------:R-:W-:Y:S05]  /*1aa0*/  @P4 BRA `(.L_x_30) ;  /* 0x0000000000044947 */ /* 0x000fea0003800000 */
[----:B------:R-:W-:Y:S05]  /*1ab0*/  BPT.TRAP 0x1 ;  /* 0x000000040000795c */ /* 0x000fea0000300000 */
.L_x_30:
[----:B------:R-:W-:Y:S05]  /*1ac0*/  BSYNC.RECONVERGENT B0 ;  /* 0x0000000000007941 */ /* 0x000fea0003800200 */
.L_x_29:
        /* <DEDUP_REMOVED lines=10> */
[----:B------:R-:W-:Y:S01]  /*1b70*/  UIADD3 UR16, UPT, UPT, UR16, 0x8800, URZ ;  /* 0x0000880010107890 */ /* 0x000fe2000fffe0ff */
[----:B-1----:R-:W-:Y:S01]  /*1b80*/  SHF.L.U32 R2, R17, 0x1f, RZ ;  /* 0x0000001f11027819 */ /* 0x002fe200000006ff */
[----:B------:R-:W-:Y:S02]  /*1b90*/  UIADD3.X UR31, UPT, UPT, URZ, UR23, URZ, UP1, !UPT ;  /* 0x00000017ff1f7290 */ /* 0x000fe40008ffe4ff */
[----:B------:R-:W-:Y:S01]  /*1ba0*/  UIADD3.X UR29, UPT, UPT, URZ, UR23, URZ, UP0, !UPT ;  /* 0x00000017ff1d7290 */ /* 0x000fe200087fe4ff */
[----:B------:R1:W1:Y:S01]  /*1bb0*/  SYNCS.PHASECHK.TRANS64.TRYWAIT P0, [UR8+0x20], R2 ;  /* 0x00002002ff0075a7 */ /* 0x0002620008001108 */
[----:B------:R-:W-:Y:S01]  /*1bc0*/  ULEA UR8, UR25, UR4, 0xf ;  /* 0x0000000419087291 */ /* 0x000fe2000f8e78ff */
[----:B------:R-:W-:Y:S01]  /*1bd0*/  UMOV UR26, 0x0 ;  /* 0x00000000001a7882 */ /* 0x000fe20000000000 */
[----:B------:R-:W-:-:S02]  /*1be0*/  UMOV UR27, 0x10000000 ;  /* 0x10000000001b7882 */ /* 0x000fc40000000000 */
[----:B------:R-:W-:Y:S01]  /*1bf0*/  UIADD3 UR8, UPT, UPT, UR8, 0x10800, URZ ;  /* 0x0001080008087890 */ /* 0x000fe2000fffe0ff */
[----:B------:R-:W-:Y:S01]  /*1c00*/  UMOV UR19, UR35 ;  /* 0x0000002300137c82 */ /* 0x000fe20008000000 */
[----:B------:R-:W-:Y:S01]  /*1c10*/  UMOV UR20, UR36 ;  /* 0x0000002400147c82 */ /* 0x000fe20008000000 */
[----:B------:R-:W-:Y:S01]  /*1c20*/  UMOV UR12, UR36 ;  /* 0x00000024000c7c82 */ /* 0x000fe20008000000 */
[----:B------:R-:W-:Y:S01]  /*1c30*/  UMOV UR9, UR17 ;  /* 0x0000001100097c82 */ /* 0x000fe20008000000 */
[----:B------:R-:W-:Y:S01]  /*1c40*/  UMOV UR10, UR18 ;  /* 0x00000012000a7c82 */ /* 0x000fe20008000000 */
[----:B------:R1:W-:Y:S01]  /*1c50*/  UTMALDG.3D [UR16], [UR30], desc[UR26] ;  /* 0x00001a101e0075b4 */ /* 0x0003e20008011000 */
[----:B------:R-:W-:Y:S01]  /*1c60*/  UIADD3 UR24, UPT, UPT, UR24, 0x1, URZ ;  /* 0x0000000118187890 */ /* 0x000fe2000fffe0ff */
[----:B------:R-:W-:-:S03]  /*1c70*/  UMOV UR25, UR6 ;  /* 0x0000000600197c82 */ /* 0x000fc60008000000 */
[----:B------:R-:W-:Y:S01]  /*1c80*/  UISETP.NE.AND UP0, UPT, UR24, UR21, UPT ;  /* 0x000000151800728c */ /* 0x000fe2000bf05270 */
[----:B------:R1:W-:Y:S08]  /*1c90*/  UTMALDG.3D [UR8], [UR28], desc[UR26] ;  /* 0x00001a081c0075b4 */ /* 0x0003f00008011000 */
[----:B------:R-:W-:Y:S05]  /*1ca0*/  BRA.U UP0, `(.L_x_31) ;  /* 0xfffffffd005c7547 */ /* 0x000fea000b83ffff */
.L_x_26:
[C---:B-1----:R-:W-:Y:S01]  /*1cb0*/  LEA R2, R16.reuse, UR4, 0x3 ;  /* 0x0000000410027c11 */ /* 0x042fe2000f8e18ff */
[----:B------:R-:W-:Y:S01]  /*1cc0*/  NOP ;  /* 0x0000000000007918 */ /* 0x000fe20000000000 */
[----:B--2---:R-:W-:Y:S02]  /*1cd0*/  SHF.L.U32 R3, R13, 0x1f, RZ ;  /* 0x0000001f0d037819 */ /* 0x004fe400000006ff */
[----:B------:R-:W-:Y:S02]  /*1ce0*/  LEA R4, R16, UR4, 0x4 ;  /* 0x0000000410047c11 */ /* 0x000fe4000f8e20ff */
[----:B------:R-:W1:Y:S02]  /*1cf0*/  SYNCS.PHASECHK.TRANS64.TRYWAIT P0, [R2+URZ+0x90], R3 ;  /* 0x00009003020075a7 */ /* 0x000e6400080011ff */
[----:B-1----:R-:W-:Y:S05]  /*1d00*/  @!P0 BRA `(.L_x_32) ;  /* 0x0000008000b88947 */ /* 0x002fea0003800000 */
.L_x_170:
[----:B------:R-:W2:Y:S01]  /*1d10*/  LDS.128 R4, [R4+0x120] ;  /* 0x0001200004047984 */ /* 0x000ea20000000c00 */
[----:B---3--:R-:W-:Y:S01]  /*1d20*/  ISETP.GE.AND P0, PT, R26, 0x1, PT ;  /* 0x000000011a00780c */ /* 0x008fe20003f06270 */
[----:B-1----:R-:W-:Y:S01]  /*1d30*/  VIADD R2, R2, 0xa0 ;  /* 0x000000a002027836 */ /* 0x002fe20000000000 */
[----:B------:R-:W-:Y:S01]  /*1d40*/  @!PT LDS RZ, [RZ] ;  /* 0x00000000fffff984 */ /* 0x000fe20000000800 */
[----:B------:R-:W-:Y:S01]  /*1d50*/  @!PT LDS RZ, [RZ] ;  /* 0x00000000fffff984 */ /* 0x000fe20000000800 */
[----:B------:R-:W-:Y:S01]  /*1d60*/  @!PT LDS RZ, [RZ] ;  /* 0x00000000fffff984 */ /* 0x000fe20000000800 */
[----:B------:R-:W-:Y:S01]  /*1d70*/  @!PT LDS RZ, [RZ] ;  /* 0x00000000fffff984 */ /* 0x000fe20000000800 */
[----:B------:R1:W-:Y:S06]  /*1d80*/  MEMBAR.ALL.CTA ;  /* 0x0000000000007992 */ /* 0x0003ec0000008000 */
[----:B-1----:R-:W1:Y:S01]  /*1d90*/  FENCE.VIEW.ASYNC.S ;  /* 0x00000000000073c6 */ /* 0x002e620000000000 */
[----:B------:R-:W-:-:S04]  /*1da0*/  PRMT R2, RZ, 0x654, R2 ;  /* 0x00000654ff027816 */ /* 0x000fc80000000002 */
[----:B-1----:R1:W-:Y:S01]  /*1db0*/  SYNCS.ARRIVE.TRANS64.RED.A1T0 RZ, [R2+URZ], RZ ;  /* 0x000000ff02ff79a7 */ /* 0x0023e200081004ff */
[----:B--2---:R-:W-:-:S13]  /*1dc0*/  LOP3.LUT P2, RZ, R6, 0x1, RZ, 0xc0, !PT ;  /* 0x0000000106ff7812 */ /* 0x004fda000784c0ff */
[----:B------:R-:W-:Y:S01]  /*1dd0*/  @P2 SHF.R.U32.HI R3, RZ, 0x10, R5 ;  /* 0x00000010ff032819 */ /* 0x000fe20000011605 */
[----:B------:R-:W-:Y:S01]  /*1de0*/  VOTEU.ANY UP0, P2 ;  /* 0x0000000000ff7886 */ /* 0x000fe20001000100 */
[----:B------:R-:W-:Y:S02]  /*1df0*/  @P2 MOV R10, R4 ;  /* 0x00000004000a2202 */ /* 0x000fe40000000f00 */
[----:B------:R-:W-:Y:S02]  /*1e00*/  @P2 R2UR.BROADCAST UR8, R3 ;  /* 0x00000000030822ca */ /* 0x000fe400008e0000 */
[----:B------:R-:W-:-:S11]  /*1e10*/  @P2 LOP3.LUT R9, R5, 0xffff, RZ, 0xc0, !PT ;  /* 0x0000ffff05092812 */ /* 0x000fd600078ec0ff */
[----:B------:R-:W-:Y:S01]  /*1e20*/  @UP0 UMOV UR36, UR8 ;  /* 0x0000000800240c82 */ /* 0x000fe20008000000 */
[----:B-1----:R-:W-:Y:S05]  /*1e30*/  @!P0 BRA `(.L_x_33) ;  /* 0x0000000000b88947 */ /* 0x002fea0003800000 */
[----:B------:R-:W4:Y:S01]  /*1e40*/  LDC.64 R4, c[0x0][0xb18] ;  /* 0x0002c600ff047b82 */ /* 0x000f220000000a00 */
[----:B------:R-:W-:-:S07]  /*1e50*/  ISETP.NE.AND P3, PT, R26, 0x1, PT ;  /* 0x000000011a00780c */ /* 0x000fce0003f65270 */
[----:B------:R-:W1:Y:S08]  /*1e60*/  LDC.64 R6, c[0x0][0xb10] ;  /* 0x0002c400ff067b82 */ /* 0x000e700000000a00 */
[----:B------:R-:W2:Y:S08]  /*1e70*/  LDC R14, c[0x0][0xb20] ;  /* 0x0002c800ff0e7b82 */ /* 0x000eb00000000800 */
[----:B------:R-:W3:Y:S01]  /*1e80*/  LDC R15, c[0x0][0xb0c] ;  /* 0x0002c300ff0f7b82 */ /* 0x000ee20000000800 */
[----:B----4-:R-:W-:Y:S01]  /*1e90*/  IMAD.HI.U32 R19, R0, R5, RZ ;  /* 0x0000000500137227 */ /* 0x010fe200078e00ff */
[----:B------:R-:W-:-:S03]  /*1ea0*/  ISETP.NE.AND P0, PT, R4, 0x1, PT ;  /* 0x000000010400780c */ /* 0x000fc60003f05270 */
[----:B------:R-:W-:-:S03]  /*1eb0*/  IMAD.HI.U32 R5, R9, R5, RZ ;  /* 0x0000000509057227 */ /* 0x000fc600078e00ff */
[----:B------:R-:W4:Y:S01]  /*1ec0*/  LDC.64 R2, c[0x0][0xb28] ;  /* 0x0002ca00ff027b82 */ /* 0x000f220000000a00 */
[----:B-1----:R-:W-:-:S04]  /*1ed0*/  IMAD.HI.U32 R20, R8, R6, RZ ;  /* 0x0000000608147227 */ /* 0x002fc800078e00ff */
[----:B------:R-:W-:Y:S01]  /*1ee0*/  IMAD.HI.U32 R21, R10, R6, RZ ;  /* 0x000000060a157227 */ /* 0x000fe200078e00ff */
[----:B------:R-:W-:Y:S02]  /*1ef0*/  SHF.R.U32.HI R20, RZ, R7, R20 ;  /* 0x00000007ff147219 */ /* 0x000fe40000011614 */
[-C--:B--2---:R-:W-:Y:S02]  /*1f00*/  SHF.R.U32.HI R19, RZ, R14.reuse, R19 ;  /* 0x0000000eff137219 */ /* 0x084fe40000011613 */
[----:B------:R-:W-:Y:S02]  /*1f10*/  SHF.R.U32.HI R5, RZ, R14, R5 ;  /* 0x0000000eff057219 */ /* 0x000fe40000011605 */
[----:B------:R-:W-:Y:S02]  /*1f20*/  SEL R19, R0, R19, !P0 ;  /* 0x0000001300137207 */ /* 0x000fe40004000000 */
[----:B------:R-:W-:Y:S02]  /*1f30*/  SHF.R.U32.HI R21, RZ, R7, R21 ;  /* 0x00000007ff157219 */ /* 0x000fe40000011615 */
[----:B---3--:R-:W-:-:S02]  /*1f40*/  ISETP.NE.AND P1, PT, R15, 0x1, PT ;  /* 0x000000010f00780c */ /* 0x008fc40003f25270 */
[----:B------:R-:W-:Y:S02]  /*1f50*/  SEL R5, R9, R5, !P0 ;  /* 0x0000000509057207 */ /* 0x000fe40004000000 */
[----:B------:R-:W-:Y:S02]  /*1f60*/  SEL R20, R8, R20, !P1 ;  /* 0x0000001408147207 */ /* 0x000fe40004800000 */
[----:B------:R-:W-:Y:S01]  /*1f70*/  SEL R21, R10, R21, !P1 ;  /* 0x000000150a157207 */ /* 0x000fe20004800000 */
[----:B----4-:R-:W-:-:S04]  /*1f80*/  IMAD.HI.U32 R18, R19, R2, RZ ;  /* 0x0000000213127227 */ /* 0x010fc800078e00ff */
        /* <DEDUP_REMOVED lines=10> */
[----:B------:R-:W-:-:S04]  /*2030*/  @!P0 IMAD.HI.U32 R7, R21, R2, RZ ;  /* 0x0000000215078227 */ /* 0x000fc800078e00ff */
[----:B------:R-:W-:Y:S01]  /*2040*/  IMAD.MOV R2, RZ, RZ, -R6 ;  /* 0x000000ffff027224 */ /* 0x000fe200078e0a06 */
[----:B------:R-:W-:Y:S02]  /*2050*/  @!P0 SHF.R.U32.HI R3, RZ, R3, R7 ;  /* 0x00000003ff038219 */ /* 0x000fe40000011607 */
[----:B------:R-:W-:Y:S01]  /*2060*/  IADD3 R7, PT, PT, -R5, RZ, RZ ;  /* 0x000000ff05077210 */ /* 0x000fe20007ffe1ff */
[----:B------:R-:W-:Y:S01]  /*2070*/  IMAD R2, R26, R2, R5 ;  /* 0x000000021a027224 */ /* 0x000fe200078e0205 */
        /* <DEDUP_REMOVED lines=10> */
.L_x_33:
[----:B------:R-:W1:Y:S02]  /*2120*/  LDCU UR8, c[0x0][0xb30] ;  /* 0x00016600ff0877ac */ /* 0x000e640008000800 */
[----:B-1----:R-:W-:-:S09]  /*2130*/  UISETP.NE.AND UP0, UPT, UR8, 0x1, UPT ;  /* 0x000000010800788c */ /* 0x002fd2000bf05270 */
[----:B------:R-:W-:Y:S05]  /*2140*/  BRA.U UP0, `(.L_x_34) ;  /* 0x0000000100407547 */ /* 0x000fea000b800000 */
[----:B------:R-:W1:Y:S08]  /*2150*/  LDC.64 R4, c[0x0][0xb10] ;  /* 0x0002c400ff047b82 */ /* 0x000e700000000a00 */
[----:B------:R-:W2:Y:S08]  /*2160*/  LDC.64 R2, c[0x0][0xb18] ;  /* 0x0002c600ff027b82 */ /* 0x000eb00000000a00 */
[----:B------:R-:W3:Y:S08]  /*2170*/  LDC R6, c[0x0][0xb20] ;  /* 0x0002c800ff067b82 */ /* 0x000ef00000000800 */
[----:B------:R-:W4:Y:S01]  /*2180*/  LDC R7, c[0x0][0xb0c] ;  /* 0x0002c300ff077b82 */ /* 0x000f220000000800 */
[----:B-1----:R-:W-:-:S05]  /*2190*/  IMAD.HI.U32 R4, R10, R4, RZ ;  /* 0x000000040a047227 */ /* 0x002fca00078e00ff */
[----:B------:R-:W-:Y:S01]  /*21a0*/  SHF.R.U32.HI R4, RZ, R5, R4 ;  /* 0x00000005ff047219 */ /* 0x000fe20000011604 */
[----:B--2---:R-:W-:Y:S01]  /*21b0*/  IMAD.HI.U32 R3, R9, R3, RZ ;  /* 0x0000000309037227 */ /* 0x004fe200078e00ff */
[----:B------:R-:W-:-:S04]  /*21c0*/  ISETP.NE.AND P0, PT, R2, 0x1, PT ;  /* 0x000000010200780c */ /* 0x000fc80003f05270 */
[----:B---3--:R-:W-:-:S04]  /*21d0*/  SHF.R.U32.HI R3, RZ, R6, R3 ;  /* 0x00000006ff037219 */ /* 0x008fc80000011603 */
[----:B------:R-:W-:Y:S02]  /*21e0*/  SEL R3, R9, R3, !P0 ;  /* 0x0000000309037207 */ /* 0x000fe40004000000 */
[----:B----4-:R-:W-:-:S04]  /*21f0*/  ISETP.NE.AND P1, PT, R7, 0x1, PT ;  /* 0x000000010700780c */ /* 0x010fc80003f25270 */
[----:B------:R-:W-:-:S05]  /*2200*/  SEL R4, R10, R4, !P1 ;  /* 0x000000040a047207 */ /* 0x000fca0004800000 */
[----:B------:R-:W-:Y:S02]  /*2210*/  IMAD.IADD R5, R3, 0x1, -R4 ;  /* 0x0000000103057824 */ /* 0x000fe400078e0a04 */
[----:B------:R-:W-:Y:S02]  /*2220*/  IMAD.IADD R3, R4, 0x1, -R3 ;  /* 0x0000000104037824 */ /* 0x000fe400078e0a03 */
[----:B------:R-:W-:Y:S02]  /*2230*/  IMAD R10, R5, R7, R10 ;  /* 0x00000007050a7224 */ /* 0x000fe400078e020a */
[----:B------:R-:W-:-:S07]  /*2240*/  IMAD R9, R3, R2, R9 ;  /* 0x0000000203097224 */ /* 0x000fce00078e0209 */
.L_x_34:
[----:B------:R-:W-:Y:S01]  /*2250*/  VIADD R16, R16, 0x1 ;  /* 0x0000000110107836 */ /* 0x000fe20000000000 */
[----:B------:R-:W-:Y:S01]  /*2260*/  PLOP3.LUT P1, PT, PT, PT, PT, 0x80, 0x8 ;  /* 0x000000000008781c */ /* 0x000fe20003f2f070 */
[----:B------:R-:W-:Y:S02]  /*2270*/  IMAD.IADD R15, R10, 0x1, R63 ;  /* 0x000000010a0f7824 */ /* 0x000fe400078e023f */
[----:B------:R-:W-:Y:S01]  /*2280*/  IMAD.IADD R14, R9, 0x1, R62 ;  /* 0x00000001090e7824 */ /* 0x000fe200078e023e */
[----:B------:R-:W-:-:S04]  /*2290*/  ISETP.NE.AND P0, PT, R16, 0x2, PT ;  /* 0x000000021000780c */ /* 0x000fc80003f05270 */
[----:B------:R-:W-:Y:S02]  /*22a0*/  SEL R2, RZ, 0x1, P0 ;  /* 0x00000001ff027807 */ /* 0x000fe40000000000 */
[----:B------:R-:W-:Y:S02]  /*22b0*/  SEL R16, R16, RZ, P0 ;  /* 0x000000ff10107207 */ /* 0x000fe40000000000 */
[----:B------:R-:W-:Y:S01]  /*22c0*/  LOP3.LUT R13, R13, R2, RZ, 0x3c, !PT ;  /* 0x000000020d0d7212 */ /* 0x000fe200078e3cff */
[----:B------:R-:W-:Y:S06]  /*22d0*/  @P2 BRA `(.L_x_35) ;  /* 0xfffffff000982947 */ /* 0x000fec000383ffff */
[----:B------:R-:W-:Y:S01]  /*22e0*/  UIADD3 UR4, UPT, UPT, UR4, 0x20, URZ ;  /* 0x0000002004047890 */ /* 0x000fe2000fffe0ff */
[----:B------:R-:W-:-:S03]  /*22f0*/  SHF.L.U32 R2, R17, 0x1f, RZ ;  /* 0x0000001f11027819 */ /* 0x000fc600000006ff */
[----:B------:R-:W-:-:S09]  /*2300*/  ULEA UR5, UR6, UR4, 0x3 ;  /* 0x0000000406057291 */ /* 0x000fd2000f8e18ff */
[----:B------:R-:W1:Y:S02]  /*2310*/  SYNCS.PHASECHK.TRANS64.TRYWAIT P0, [UR5], R2 ;  /* 0x00000002ff0075a7 */ /* 0x000e640008001105 */
[----:B-1----:R-:W-:Y:S05]  /*2320*/  @!P0 BRA `(.L_x_36) ;  /* 0x0000007c00448947 */ /* 0x002fea0003800000 */
.L_x_172:
[----:B------:R-:W-:-:S04]  /*2330*/  UIADD3 UR6, UPT, UPT, UR6, 0x1, URZ ;  /* 0x0000000106067890 */ /* 0x000fc8000fffe0ff */
[----:B------:R-:W-:-:S04]  /*2340*/  UISETP.NE.AND UP0, UPT, UR6, 0x4, UPT ;  /* 0x000000040600788c */ /* 0x000fc8000bf05270 */
[----:B------:R-:W-:Y:S02]  /*2350*/  USEL UR7, URZ, 0x1, UP0 ;  /* 0x00000001ff077887 */ /* 0x000fe40008000000 */
[----:B------:R-:W-:-:S04]  /*2360*/  USEL UR6, UR6, URZ, UP0 ;  /* 0x000000ff06067287 */ /* 0x000fc80008000000 */
[----:B------:R-:W-:Y:S01]  /*2370*/  ULEA UR5, UR6, UR4, 0x3 ;  /* 0x0000000406057291 */ /* 0x000fe2000f8e18ff */
[----:B-1----:R-:W-:-:S04]  /*2380*/  LOP3.LUT R2, R17, UR7, RZ, 0x3c, !PT ;  /* 0x0000000711027c12 */ /* 0x002fc8000f8e3cff */
[----:B------:R-:W-:-:S04]  /*2390*/  SHF.L.U32 R3, R2, 0x1f, RZ ;  /* 0x0000001f02037819 */ /* 0x000fc800000006ff */
[----:B------:R-:W1:Y:S02]  /*23a0*/  SYNCS.PHASECHK.TRANS64.TRYWAIT P0, [UR5], R3 ;  /* 0x00000003ff0075a7 */ /* 0x000e640008001105 */
[----:B-1----:R-:W-:Y:S05]  /*23b0*/  @!P0 BRA `(.L_x_37) ;  /* 0x0000007c00388947 */ /* 0x002fea0003800000 */
.L_x_174:
[----:B------:R-:W-:-:S04]  /*23c0*/  UIADD3 UR6, UPT, UPT, UR6, 0x1, URZ ;  /* 0x0000000106067890 */ /* 0x000fc8000fffe0ff */
[----:B------:R-:W-:-:S04]  /*23d0*/  UISETP.NE.AND UP0, UPT, UR6, 0x4, UPT ;  /* 0x000000040600788c */ /* 0x000fc8000bf05270 */
[----:B------:R-:W-:Y:S02]  /*23e0*/  USEL UR7, URZ, 0x1, UP0 ;  /* 0x00000001ff077887 */ /* 0x000fe40008000000 */
[----:B------:R-:W-:-:S04]  /*23f0*/  USEL UR6, UR6, URZ, UP0 ;  /* 0x000000ff06067287 */ /* 0x000fc80008000000 */
[----:B------:R-:W-:Y:S01]  /*2400*/  ULEA UR5, UR6, UR4, 0x3 ;  /* 0x0000000406057291 */ /* 0x000fe2000f8e18ff */
[----:B------:R-:W-:-:S04]  /*2410*/  LOP3.LUT R2, R2, UR7, RZ, 0x3c, !PT ;  /* 0x0000000702027c12 */ /* 0x000fc8000f8e3cff */
[----:B-1----:R-:W-:-:S04]  /*2420*/  SHF.L.U32 R3, R2, 0x1f, RZ ;  /* 0x0000001f02037819 */ /* 0x002fc800000006ff */
[----:B------:R-:W1:Y:S02]  /*2430*/  SYNCS.PHASECHK.TRANS64.TRYWAIT P0, [UR5], R3 ;  /* 0x00000003ff0075a7 */ /* 0x000e640008001105 */
[----:B-1----:R-:W-:Y:S05]  /*2440*/  @!P0 BRA `(.L_x_38) ;  /* 0x0000007c002c8947 */ /* 0x002fea0003800000 */
.L_x_176:
[----:B------:R-:W-:-:S04]  /*2450*/  UIADD3 UR6, UPT, UPT, UR6, 0x1, URZ ;  /* 0x0000000106067890 */ /* 0x000fc8000fffe0ff */
[----:B------:R-:W-:-:S04]  /*2460*/  UISETP.NE.AND UP0, UPT, UR6, 0x4, UPT ;  /* 0x000000040600788c */ /* 0x000fc8000bf05270 */
[----:B------:R-:W-:Y:S02]  /*2470*/  USEL UR5, URZ, 0x1, UP0 ;  /* 0x00000001ff057887 */ /* 0x000fe40008000000 */
[----:B------:R-:W-:-:S04]  /*2480*/  USEL UR6, UR6, URZ, UP0 ;  /* 0x000000ff06067287 */ /* 0x000fc80008000000 */
[----:B------:R-:W-:Y:S01]  /*2490*/  ULEA UR6, UR6, UR4, 0x3 ;  /* 0x0000000406067291 */ /* 0x000fe2000f8e18ff */
[----:B------:R-:W-:-:S04]  /*24a0*/  LOP3.LUT R2, R2, UR5, RZ, 0x3c, !PT ;  /* 0x0000000502027c12 */ /* 0x000fc8000f8e3cff */
[----:B------:R-:W-:Y:S01]  /*24b0*/  SHF.L.U32 R2, R2, 0x1f, RZ ;  /* 0x0000001f02027819 */ /* 0x000fe200000006ff */
[----:B-1--4-:R-:W-:-:S07]  /*24c0*/  IMAD.U32 R0, RZ, RZ, UR6 ;  /* 0x00000006ff007e24 */ /* 0x012fce000f8e00ff */
.L_x_39:
[----:B-1----:R1:W2:Y:S02]  /*24d0*/  SYNCS.PHASECHK.TRANS64.TRYWAIT P0, [R0+URZ], R2 ;  /* 0x00000002000075a7 */ /* 0x0022a400080011ff */
[----:B--2---:R-:W-:Y:S05]  /*24e0*/  @!P0 NANOSLEEP.SYNCS 0x989680 ;  /* 0x009896800000895d */ /* 0x004fea0003900000 */
[----:B------:R-:W2:Y:S02]  /*24f0*/  @!P0 SYNCS.PHASECHK.TRANS64 P0, [R0+URZ], R2 ;  /* 0x00000002000085a7 */ /* 0x000ea400080010ff */
[----:B--2---:R-:W-:Y:S05]  /*2500*/  @P0 EXIT ;  /* 0x000000000000094d */ /* 0x004fea0003800000 */
[----:B------:R-:W-:Y:S05]  /*2510*/  BRA `(.L_x_39) ;  /* 0xfffffffc00ec7947 */ /* 0x000fea000383ffff */
.L_x_17:
[----:B------:R-:W-:-:S04]  /*2520*/  UISETP.NE.AND UP1, UPT, UR37, URZ, UPT ;  /* 0x000000ff2500728c */ /* 0x000fc8000bf25270 */
[----:B------:R-:W-:-:S09]  /*2530*/  UISETP.NE.OR UP1, UPT, UR8, 0x1, UP1 ;  /* 0x000000010800788c */ /* 0x000fd20008f25670 */
[----:B------:R-:W-:Y:S05]  /*2540*/  BRA.U UP1, `(.L_x_40) ;  /* 0x0000000501487547 */ /* 0x000fea000b800000 */
[----:B------:R-:W-:Y:S01]  /*2550*/  ISETP.NE.AND P2, PT, R2, RZ, PT ;  /* 0x000000ff0200720c */ /* 0x000fe20003f45270 */
[----:B------:R-:W-:Y:S01]  /*2560*/  IMAD.MOV.U32 R12, RZ, RZ, 0x1 ;  /* 0x00000001ff0c7424 */ /* 0x000fe200078e00ff */
[----:B------:R-:W-:Y:S02]  /*2570*/  CS2R R10, SRZ ;  /* 0x00000000000a7805 */ /* 0x000fe4000001ff00 */
[----:B------:R-:W-:Y:S01]  /*2580*/  CS2R R8, SRZ ;  /* 0x0000000000087805 */ /* 0x000fe2000001ff00 */
[----:B------:R-:W-:Y:S01]  /*2590*/  UMOV UR4, 0x400 ;  /* 0x0000040000047882 */ /* 0x000fe20000000000 */
[----:B------:R-:W-:Y:S01]  /*25a0*/  UMOV UR6, URZ ;  /* 0x000000ff00067c82 */ /* 0x000fe20008000000 */
[----:B------:R-:W-:-:S12]  /*25b0*/  ULEA UR37, UR37, UR4, 0x18 ;  /* 0x0000000425257291 */ /* 0x000fd8000f8ec0ff */
.L_x_44:
[----:B------:R-:W-:Y:S02]  /*25c0*/  LEA R0, R8, UR37, 0x3 ;  /* 0x0000002508007c11 */ /* 0x000fe4000f8e18ff */
[----:B------:R-:W-:-:S03]  /*25d0*/  SHF.L.U32 R4, R9, 0x1f, RZ ;  /* 0x0000001f09047819 */ /* 0x000fc600000006ff */
[----:B------:R-:W-:Y:S01]  /*25e0*/  VIADD R5, R0, 0x100 ;  /* 0x0000010000057836 */ /* 0x000fe20000000000 */
[----:B------:R-:W1:Y:S02]  /*25f0*/  SYNCS.PHASECHK.TRANS64.TRYWAIT P0, [R0+URZ+0xf0], R4 ;  /* 0x0000f004000075a7 */ /* 0x000e6400080011ff */
[----:B-1----:R-:W-:Y:S05]  /*2600*/  @!P0 BRA `(.L_x_41) ;  /* 0x0000007800d48947 */ /* 0x002fea0003800000 */
.L_x_177:
[----:B------:R-:W-:Y:S01]  /*2610*/  ULEA UR5, UR6, UR37, 0x3 ;  /* 0x0000002506057291 */ /* 0x000fe2000f8e18ff */
[----:B-1----:R-:W-:Y:S01]  /*2620*/  PRMT R0, RZ, 0x654, R5 ;  /* 0x00000654ff007816 */ /* 0x002fe20000000005 */
[----:B------:R-:W-:Y:S01]  /*2630*/  @!P2 IMAD.MOV.U32 R4, RZ, RZ, 0x10 ;  /* 0x00000010ff04a424 */ /* 0x000fe200078e00ff */
[----:B------:R-:W-:Y:S01]  /*2640*/  SHF.L.U32 R5, R12, 0x1f, RZ ;  /* 0x0000001f0c057819 */ /* 0x000fe200000006ff */
[----:B------:R-:W-:Y:S01]  /*2650*/  UIADD3 UR4, UPT, UPT, UR5, 0x90, URZ ;  /* 0x0000009005047890 */ /* 0x000fe2000fffe0ff */
[----:B------:R1:W-:Y:S05]  /*2660*/  SYNCS.ARRIVE.TRANS64.RED.A1T0 RZ, [R0+URZ], RZ ;  /* 0x000000ff00ff79a7 */ /* 0x0003ea00081004ff */
[----:B------:R-:W-:Y:S01]  /*2670*/  IMAD.U32 R6, RZ, RZ, UR4 ;  /* 0x00000004ff067e24 */ /* 0x000fe2000f8e00ff */
[----:B------:R-:W2:Y:S04]  /*2680*/  SYNCS.PHASECHK.TRANS64.TRYWAIT P0, [UR5+0xa0], R5 ;  /* 0x0000a005ff0075a7 */ /* 0x000ea80008001105 */
[----:B------:R-:W-:Y:S01]  /*2690*/  PRMT R6, R2, 0x654, R6 ;  /* 0x0000065402067816 */ /* 0x000fe20000000006 */
[----:B-12---:R-:W-:Y:S06]  /*26a0*/  @!P0 BRA `(.L_x_42) ;  /* 0x0000007800c08947 */ /* 0x006fec0003800000 */
.L_x_179:
[----:B------:R-:W-:Y:S01]  /*26b0*/  ULEA UR4, UR6, UR37, 0x4 ;  /* 0x0000002506047291 */ /* 0x000fe2000f8e20ff */
[----:B------:R-:W-:Y:S01]  /*26c0*/  SEL R3, R6, R3, !P2 ;  /* 0x0000000306037207 */ /* 0x000fe20005000000 */
[----:B------:R-:W-:Y:S01]  /*26d0*/  UIADD3 UR5, UPT, UPT, UR5, 0x90, URZ ;  /* 0x0000009005057890 */ /* 0x000fe2000fffe0ff */
[----:B-1----:R-:W-:Y:S01]  /*26e0*/  LEA R0, R11, UR37, 0x3 ;  /* 0x000000250b007c11 */ /* 0x002fe2000f8e18ff */
[----:B------:R-:W-:Y:S01]  /*26f0*/  UIADD3 UR4, UPT, UPT, UR4, 0x120, URZ ;  /* 0x0000012004047890 */ /* 0x000fe2000fffe0ff */
[----:B------:R1:W-:Y:S01]  /*2700*/  @!P2 SYNCS.ARRIVE.TRANS64.RED RZ, [R3+URZ], R4 ;  /* 0x0000000403ffa9a7 */ /* 0x0003e200080004ff */
[----:B------:R-:W-:Y:S01]  /*2710*/  UIADD3 UR6, UPT, UPT, UR6, 0x1, URZ ;  /* 0x0000000106067890 */ /* 0x000fe2000fffe0ff */
[----:B------:R-:W-:-:S03]  /*2720*/  VIADD R8, R8, 0x1 ;  /* 0x0000000108087836 */ /* 0x000fc60000000000 */
[----:B------:R-:W-:Y:S02]  /*2730*/  UISETP.NE.AND UP0, UPT, UR6, 0x2, UPT ;  /* 0x000000020600788c */ /* 0x000fe4000bf05270 */
[----:B------:R-:W-:Y:S01]  /*2740*/  ISETP.NE.AND P0, PT, R8, 0x2, PT ;  /* 0x000000020800780c */ /* 0x000fe20003f05270 */
[----:B------:R-:W-:Y:S06]  /*2750*/  UGETNEXTWORKID.BROADCAST [UR4], [UR5] ;  /* 0x00000000040073ca */ /* 0x000fec0008000100 */
[----:B------:R-:W-:Y:S02]  /*2760*/  USEL UR4, URZ, 0x1, UP0 ;  /* 0x00000001ff047887 */ /* 0x000fe40008000000 */
[----:B------:R-:W-:-:S04]  /*2770*/  USEL UR6, UR6, URZ, UP0 ;  /* 0x000000ff06067287 */ /* 0x000fc80008000000 */
[----:B------:R-:W-:Y:S02]  /*2780*/  LOP3.LUT R12, R12, UR4, RZ, 0x3c, !PT ;  /* 0x000000040c0c7c12 */ /* 0x000fe4000f8e3cff */
[----:B-1----:R-:W-:-:S04]  /*2790*/  SHF.L.U32 R4, R10, 0x1f, RZ ;  /* 0x0000001f0a047819 */ /* 0x002fc800000006ff */
[----:B------:R-:W1:Y:S02]  /*27a0*/  SYNCS.PHASECHK.TRANS64.TRYWAIT P1, [R0+URZ+0x90], R4 ;  /* 0x00009004000075a7 */ /* 0x000e6400080211ff */
[----:B-1----:R-:W-:Y:S05]  /*27b0*/  @!P1 BRA `(.L_x_43) ;  /* 0x0000007800949947 */ /* 0x002fea0003800000 */
.L_x_180:
[C---:B-1----:R-:W-:Y:S01]  /*27c0*/  LEA R4, R11.reuse, UR37, 0x4 ;  /* 0x000000250b047c11 */ /* 0x042fe2000f8e20ff */
[----:B------:R-:W-:Y:S01]  /*27d0*/  VIADD R0, R0, 0xa0 ;  /* 0x000000a000007836 */ /* 0x000fe20000000000 */
[----:B------:R-:W-:Y:S01]  /*27e0*/  SEL R8, R8, RZ, P0 ;  /* 0x000000ff08087207 */ /* 0x000fe20000000000 */
[----:B------:R-:W-:-:S03]  /*27f0*/  VIADD R11, R11, 0x1 ;  /* 0x000000010b0b7836 */ /* 0x000fc60000000000 */
[----:B------:R-:W1:Y:S01]  /*2800*/  LDS.128 R4, [R4+0x120] ;  /* 0x0001200004047984 */ /* 0x000e620000000c00 */
[----:B------:R-:W-:Y:S02]  /*2810*/  PRMT R0, RZ, 0x654, R0 ;  /* 0x00000654ff007816 */ /* 0x000fe40000000000 */
[C---:B------:R-:W-:Y:S01]  /*2820*/  ISETP.NE.AND P1, PT, R11.reuse, 0x2, PT ;  /* 0x000000020b00780c */ /* 0x040fe20003f25270 */
[----:B------:R-:W-:Y:S01]  /*2830*/  @!PT LDS RZ, [RZ] ;  /* 0x00000000fffff984 */ /* 0x000fe20000000800 */
[----:B------:R-:W-:Y:S01]  /*2840*/  @!PT LDS RZ, [RZ] ;  /* 0x00000000fffff984 */ /* 0x000fe20000000800 */
[----:B------:R-:W-:Y:S01]  /*2850*/  @!PT LDS RZ, [RZ] ;  /* 0x00000000fffff984 */ /* 0x000fe20000000800 */
[----:B------:R-:W-:Y:S01]  /*2860*/  @!PT LDS RZ, [RZ] ;  /* 0x00000000fffff984 */ /* 0x000fe20000000800 */
[----:B------:R2:W-:Y:S06]  /*2870*/  MEMBAR.ALL.CTA ;  /* 0x0000000000007992 */ /* 0x0005ec0000008000 */
[----:B--2---:R-:W2:Y:S01]  /*2880*/  FENCE.VIEW.ASYNC.S ;  /* 0x00000000000073c6 */ /* 0x004ea20000000000 */
[----:B------:R-:W-:Y:S01]  /*2890*/  SEL R11, R11, RZ, P1 ;  /* 0x000000ff0b0b7207 */ /* 0x000fe20000800000 */
[----:B--2---:R2:W-:Y:S01]  /*28a0*/  SYNCS.ARRIVE.TRANS64.RED.A1T0 RZ, [R0+URZ], RZ ;  /* 0x000000ff00ff79a7 */ /* 0x0045e200081004ff */
[----:B-1----:R-:W-:-:S02]  /*28b0*/  LOP3.LUT P3, RZ, R6, 0x1, RZ, 0xc0, !PT ;  /* 0x0000000106ff7812 */ /* 0x002fc4000786c0ff */
[----:B------:R-:W-:-:S04]  /*28c0*/  SEL R4, RZ, 0x1, P1 ;  /* 0x00000001ff047807 */ /* 0x000fc80000800000 */
[----:B------:R-:W-:Y:S02]  /*28d0*/  LOP3.LUT R10, R10, R4, RZ, 0x3c, !PT ;  /* 0x000000040a0a7212 */ /* 0x000fe400078e3cff */
[----:B--2---:R-:W-:-:S04]  /*28e0*/  SEL R0, RZ, 0x1, P0 ;  /* 0x00000001ff007807 */ /* 0x004fc80000000000 */
[----:B------:R-:W-:Y:S01]  /*28f0*/  LOP3.LUT R9, R9, R0, RZ, 0x3c, !PT ;  /* 0x0000000009097212 */ /* 0x000fe200078e3cff */
[----:B------:R-:W-:Y:S06]  /*2900*/  @P3 BRA `(.L_x_44) ;  /* 0xfffffffc002c3947 */ /* 0x000fec000383ffff */
[----:B------:R-:W-:Y:S01]  /*2910*/  ULEA UR5, UR6, UR37, 0x3 ;  /* 0x0000002506057291 */ /* 0x000fe2000f8e18ff */
[----:B------:R-:W-:-:S08]  /*2920*/  SHF.L.U32 R2, R12, 0x1f, RZ ;  /* 0x0000001f0c027819 */ /* 0x000fd000000006ff */
[----:B------:R-:W1:Y:S02]  /*2930*/  SYNCS.PHASECHK.TRANS64 P0, [UR5+0xa0], R2 ;  /* 0x0000a002ff0075a7 */ /* 0x000e640008001005 */
[----:B-1----:R-:W-:Y:S05]  /*2940*/  @P0 BRA `(.L_x_45) ;  /* 0x0000000000080947 */ /* 0x002fea0003800000 */
[----:B------:R-:W1:Y:S02]  /*2950*/  SYNCS.PHASECHK.TRANS64.TRYWAIT P0, [UR5+0xa0], R2 ;  /* 0x0000a002ff0075a7 */ /* 0x000e640008001105 */
[----:B-1----:R-:W-:Y:S05]  /*2960*/  @!P0 BRA `(.L_x_46) ;  /* 0x00000078003c8947 */ /* 0x002fea0003800000 */
.L_x_45:
[----:B------:R-:W-:-:S04]  /*2970*/  UIADD3 UR4, UPT, UPT, UR6, 0x1, URZ ;  /* 0x0000000106047890 */ /* 0x000fc8000fffe0ff */
[----:B------:R-:W-:-:S04]  /*2980*/  UISETP.NE.AND UP0, UPT, UR4, 0x2, UPT ;  /* 0x000000020400788c */ /* 0x000fc8000bf05270 */
[----:B------:R-:W-:Y:S02]  /*2990*/  USEL UR7, URZ, 0x1, UP0 ;  /* 0x00000001ff077887 */ /* 0x000fe40008000000 */
[----:B------:R-:W-:-:S04]  /*29a0*/  USEL UR4, UR4, URZ, UP0 ;  /* 0x000000ff04047287 */ /* 0x000fc80008000000 */
[----:B------:R-:W-:Y:S01]  /*29b0*/  ULEA UR4, UR4, UR37, 0x3 ;  /* 0x0000002504047291 */ /* 0x000fe2000f8e18ff */
[----:B-1----:R-:W-:-:S04]  /*29c0*/  LOP3.LUT R2, R12, UR7, RZ, 0x3c, !PT ;  /* 0x000000070c027c12 */ /* 0x002fc8000f8e3cff */
[----:B------:R-:W-:-:S04]  /*29d0*/  SHF.L.U32 R0, R2, 0x1f, RZ ;  /* 0x0000001f02007819 */ /* 0x000fc800000006ff */
[----:B------:R-:W1:Y:S02]  /*29e0*/  SYNCS.PHASECHK.TRANS64 P0, [UR4+0xa0], R0 ;  /* 0x0000a000ff0075a7 */ /* 0x000e640008001004 */
[----:B-1----:R-:W-:Y:S05]  /*29f0*/  @P0 EXIT ;  /* 0x000000000000094d */ /* 0x002fea0003800000 */
[----:B------:R-:W-:Y:S02]  /*2a00*/  SHF.L.U32 R2, R2, 0x1f, RZ ;  /* 0x0000001f02027819 */ /* 0x000fe400000006ff */
[----:B------:R-:W-:-:S07]  /*2a10*/  MOV R0, UR4 ;  /* 0x0000000400007c02 */ /* 0x000fce0008000f00 */
.L_x_47:
[----:B-1----:R1:W2:Y:S02]  /*2a20*/  SYNCS.PHASECHK.TRANS64.TRYWAIT P0, [R0+URZ+0xa0], R2 ;  /* 0x0000a002000075a7 */ /* 0x0022a400080011ff */
[----:B--2---:R-:W-:Y:S05]  /*2a30*/  @!P0 NANOSLEEP.SYNCS 0x989680 ;  /* 0x009896800000895d */ /* 0x004fea0003900000 */
[----:B------:R-:W2:Y:S02]  /*2a40*/  @!P0 SYNCS.PHASECHK.TRANS64 P0, [R0+URZ+0xa0], R2 ;  /* 0x0000a002000085a7 */ /* 0x000ea400080010ff */
[----:B--2---:R-:W-:Y:S05]  /*2a50*/  @P0 EXIT ;  /* 0x000000000000094d */ /* 0x004fea0003800000 */
[----:B------:R-:W-:Y:S05]  /*2a60*/  BRA `(.L_x_47) ;  /* 0xfffffffc00ec7947 */ /* 0x000fea000383ffff */
.L_x_40:
[----:B------:R-:W-:-:S09]  /*2a70*/  UISETP.NE.AND UP1, UPT, UR8, URZ, UPT ;  /* 0x000000ff0800728c */ /* 0x000fd2000bf25270 */
[----:B------:R-:W-:Y:S05]  /*2a80*/  BRA.U UP1, `(.L_x_48) ;  /* 0x0000000d01cc7547 */ /* 0x000fea000b800000 */
[----:B------:R-:W-:Y:S01]  /*2a90*/  UMOV UR4, 0x40 ;  /* 0x0000004000047882 */ /* 0x000fe20000000000 */
[----:B------:R-:W-:Y:S01]  /*2aa0*/  NOP ;  /* 0x0000000000007918 */ /* 0x000fe20000000000 */
[----:B------:R-:W-:Y:S01]  /*2ab0*/  ULEA UR4, UR37, UR4, 0x18 ;  /* 0x0000000425047291 */ /* 0x000fe2000f8ec0ff */
[----:B------:R-:W-:Y:S02]  /*2ac0*/  UMOV UR5, 0x400 ;  /* 0x0000040000057882 */ /* 0x000fe40000000000 */
[----:B------:R-:W-:-:S06]  /*2ad0*/  ULEA UR37, UR37, UR5, 0x18 ;  /* 0x0000000525257291 */ /* 0x000fcc000f8ec0ff */
[----:B------:R-:W1:Y:S02]  /*2ae0*/  LDS.U8 R0, [UR4+0x1c] ;  /* 0x00001c04ff007984 */ /* 0x000e640008000000 */
[----:B-1----:R-:W-:-:S13]  /*2af0*/  ISETP.NE.AND P0, PT, R0, RZ, PT ;  /* 0x000000ff0000720c */ /* 0x002fda0003f05270 */
[----:B------:R-:W-:Y:S05]  /*2b00*/  @P0 BRA `(.L_x_49) ;  /* 0x0000000000580947 */ /* 0x000fea0003800000 */
[----:B------:R-:W-:-:S13]  /*2b10*/  ELECT P0, URZ, PT ;  /* 0x0000000000ff782f */ /* 0x000fda0003800000 */
[----:B------:R-:W-:Y:S05]  /*2b20*/  @!P0 BRA `(.L_x_50) ;  /* 0x0000000000608947 */ /* 0x000fea0003800000 */
[----:B------:R-:W-:Y:S01]  /*2b30*/  UMOV UR5, 0x10 ;  /* 0x0000001000057882 */ /* 0x000fe20000000000 */
[----:B------:R-:W-:Y:S01]  /*2b40*/  HFMA2 R0, -RZ, RZ, 0, 5.9604644775390625e-08 ;  /* 0x00000001ff007431 */ /* 0x000fe200000001ff */
[----:B------:R-:W-:-:S03]  /*2b50*/  MOV R2, 0xffff ;  /* 0x0000ffff00027802 */ /* 0x000fc60000000f00 */
[----:B------:R-:W-:Y:S04]  /*2b60*/  DEPBAR.LE SB1, 0x36 ;  /* 0x00009d800000791a */ /* 0x000fe80000000000 */
[----:B------:R-:W1:Y:S02]  /*2b70*/  UTCATOMSWS.FIND_AND_SET.ALIGN UP0, UR5, UR5 ;  /* 0x00000005000575e3 */ /* 0x000e640008000800 */
[----:B-1----:R-:W-:Y:S01]  /*2b80*/  MOV R3, UR5 ;  /* 0x0000000500037c02 */ /* 0x002fe20008000f00 */
[----:B------:R-:W-:Y:S06]  /*2b90*/  BRA.U UP0, `(.L_x_51) ;  /* 0x0000000100187547 */ /* 0x000fec000b800000 */
.L_x_52:
[----:B------:R-:W-:Y:S05]  /*2ba0*/  NANOSLEEP 0x64 ;  /* 0x000000640000795d */ /* 0x000fea0003800000 */
[----:B------:R-:W-:-:S05]  /*2bb0*/  UMOV UR5, 0x10 ;  /* 0x0000001000057882 */ /* 0x000fca0000000000 */
[----:B------:R-:W-:Y:S04]  /*2bc0*/  DEPBAR.LE SB1, 0x36 ;  /* 0x00009d800000791a */ /* 0x000fe80000000000 */
[----:B------:R-:W1:Y:S02]  /*2bd0*/  UTCATOMSWS.FIND_AND_SET.ALIGN UP0, UR5, UR5 ;  /* 0x00000005000575e3 */ /* 0x000e640008000800 */
[----:B-1----:R-:W-:Y:S01]  /*2be0*/  MOV R3, UR5 ;  /* 0x0000000500037c02 */ /* 0x002fe20008000f00 */
[----:B------:R-:W-:Y:S05]  /*2bf0*/  BRA.U !UP0, `(.L_x_52) ;  /* 0xfffffffd08e87547 */ /* 0x000fea000b83ffff */
.L_x_51:
[-C--:B------:R-:W-:Y:S02]  /*2c00*/  SHF.L.U32 R2, R2, R3.reuse, RZ ;  /* 0x0000000302027219 */ /* 0x080fe400000006ff */
[----:B------:R-:W-:Y:S01]  /*2c10*/  SHF.L.U32 R0, R0, R3, RZ ;  /* 0x0000000300007219 */ /* 0x000fe200000006ff */
[----:B------:R-:W-:Y:S02]  /*2c20*/  IMAD.SHL.U32 R3, R3, 0x20, RZ ;  /* 0x0000002003037824 */ /* 0x000fe400078e00ff */
[----:B------:R1:W-:Y:S04]  /*2c30*/  ATOMS.OR RZ, [UR4+0x14], R2 ;  /* 0x00001402ffff798c */ /* 0x0003e8000b000004 */
[----:B------:R1:W-:Y:S04]  /*2c40*/  ATOMS.OR RZ, [UR4+0x18], R0 ;  /* 0x00001800ffff798c */ /* 0x0003e8000b000004 */
[----:B------:R1:W-:Y:S01]  /*2c50*/  STS [UR37+0x140], R3 ;  /* 0x00014003ff007988 */ /* 0x0003e20008000825 */
[----:B------:R-:W-:Y:S05]  /*2c60*/  BRA `(.L_x_50) ;  /* 0x0000000000107947 */ /* 0x000fea0003800000 */
.L_x_49:
[----:B------:R-:W-:Y:S02]  /*2c70*/  MOV R0, 0xffffffff ;  /* 0xffffffff00007802 */ /* 0x000fe40000000f00 */
[----:B------:R-:W-:-:S03]  /*2c80*/  MOV R2, 0x2cb0 ;  /* 0x00002cb000027802 */ /* 0x000fc60000000f00 */
[----:B------:R1:W-:Y:S04]  /*2c90*/  STS [UR37+0x140], R0 ;  /* 0x00014000ff007988 */ /* 0x0003e80008000825 */
[----:B-1-3-5:R-:W-:Y:S05]  /*2ca0*/  CALL.REL.NOINC `($__internal_1_$__cuda_sm10x_tcgen05_guardrail_trap_phase_invalid_during_alloc) ;  /* 0x0000008000347944 */ /* 0x02afea0003c00000 */
.L_x_50:
[----:B------:R-:W-:Y:S05]  /*2cb0*/  WARPSYNC.ALL ;  /* 0x0000000000007948 */ /* 0x000fea0003800000 */
[----:B------:R-:W2:Y:S01]  /*2cc0*/  S2UR UR5, SR_CgaCtaId ;  /* 0x00000000000579c3 */ /* 0x000ea20000008800 */
[----:B------:R-:W-:Y:S01]  /*2cd0*/  UMOV UR4, 0x400 ;  /* 0x0000040000047882 */ /* 0x000fe20000000000 */
[----:B------:R-:W-:-:S06]  /*2ce0*/  NOP ;  /* 0x0000000000007918 */ /* 0x000fcc0000000000 */
[----:B------:R-:W-:Y:S06]  /*2cf0*/  BAR.ARV 0x6, 0xa0 ;  /* 0x0182800000007b1d */ /* 0x000fec0000002000 */
[----:B------:R-:W4:Y:S01]  /*2d00*/  LDCU UR7, c[0x0][0x38c] ;  /* 0x00007180ff0777ac */ /* 0x000f220008000800 */
[----:B------:R-:W-:Y:S01]  /*2d10*/  IMAD.MOV.U32 R11, RZ, RZ, 0x1 ;  /* 0x00000001ff0b7424 */ /* 0x000fe200078e00ff */
[----:B------:R-:W-:Y:S01]  /*2d20*/  CS2R R8, SRZ ;  /* 0x0000000000087805 */ /* 0x000fe2000001ff00 */
[----:B------:R-:W-:Y:S01]  /*2d30*/  IMAD.MOV.U32 R10, RZ, RZ, RZ ;  /* 0x000000ffff0a7224 */ /* 0x000fe200078e00ff */
[----:B------:R-:W3:Y:S01]  /*2d40*/  LDCU UR6, c[0x0][0x38c] ;  /* 0x00007180ff0677ac */ /* 0x000ee20008000800 */
[----:B------:R-:W-:Y:S01]  /*2d50*/  UMOV UR15, URZ ;  /* 0x000000ff000f7c82 */ /* 0x000fe20008000000 */
[----:B------:R-:W-:Y:S01]  /*2d60*/  UMOV UR14, URZ ;  /* 0x000000ff000e7c82 */ /* 0x000fe20008000000 */
[----:B--2---:R-:W-:Y:S01]  /*2d70*/  ULEA UR5, UR5, UR4, 0x18 ;  /* 0x0000000405057291 */ /* 0x004fe2000f8ec0ff */
[----:B------:R-:W-:Y:S01]  /*2d80*/  UMOV UR24, 0x0 ;  /* 0x0000000000187882 */ /* 0x000fe20000000000 */
[----:B------:R-:W-:-:S02]  /*2d90*/  UMOV UR25, 0x4400910 ;  /* 0x0440091000197882 */ /* 0x000fc40000000000 */
[----:B------:R-:W-:Y:S02]  /*2da0*/  UIADD3 UR10, UPT, UPT, UR5, 0x8800, URZ ;  /* 0x00008800050a7890 */ /* 0x000fe4000fffe0ff */
[----:B------:R-:W-:Y:S02]  /*2db0*/  UIADD3 UR11, UPT, UPT, UR5, 0x10800, URZ ;  /* 0x00010800050b7890 */ /* 0x000fe4000fffe0ff */
[----:B----4-:R-:W-:Y:S01]  /*2dc0*/  UIADD3 UR7, UPT, UPT, UR7, 0x1f, URZ ;  /* 0x0000001f07077890 */ /* 0x010fe2000fffe0ff */
[----:B-1----:R-:W1:Y:S01]  /*2dd0*/  LDS R0, [UR5+0x140] ;  /* 0x00014005ff007984 */ /* 0x002e620008000800 */
[----:B------:R-:W-:Y:S02]  /*2de0*/  USHF.R.U32.HI UR10, URZ, 0x4, UR10 ;  /* 0x00000004ff0a7899 */ /* 0x000fe4000801160a */
[----:B------:R-:W-:Y:S02]  /*2df0*/  USHF.R.S32.HI UR4, URZ, 0x1f, UR7 ;  /* 0x0000001fff047899 */ /* 0x000fe40008011407 */
[----:B------:R-:W-:-:S02]  /*2e00*/  USHF.R.U32.HI UR11, URZ, 0x4, UR11 ;  /* 0x00000004ff0b7899 */ /* 0x000fc4000801160b */
[----:B------:R-:W-:Y:S02]  /*2e10*/  ULEA.HI UR4, UR4, UR7, URZ, 0x5 ;  /* 0x0000000704047291 */ /* 0x000fe4000f8f28ff */
[----:B------:R-:W-:Y:S02]  /*2e20*/  ULOP3.LUT UR10, UR10, 0x3fff, URZ, 0xc0, !UPT ;  /* 0x00003fff0a0a7892 */ /* 0x000fe4000f8ec0ff */
[----:B------:R-:W-:Y:S02]  /*2e30*/  USHF.R.S32.HI UR4, URZ, 0x5, UR4 ;  /* 0x00000005ff047899 */ /* 0x000fe40008011404 */
[----:B------:R-:W-:Y:S02]  /*2e40*/  ULOP3.LUT UR11, UR11, 0x3fff, URZ, 0xc0, !UPT ;  /* 0x00003fff0b0b7892 */ /* 0x000fe4000f8ec0ff */
[----:B------:R-:W-:Y:S01]  /*2e50*/  UISETP.LT.AND UP0, UPT, UR4, 0x1, UPT ;  /* 0x000000010400788c */ /* 0x000fe2000bf01270 */
[----:B------:R-:W-:Y:S01]  /*2e60*/  UMOV UR22, 0x0 ;  /* 0x0000000000167882 */ /* 0x000fe20000000000 */
[----:B------:R-:W-:-:S02]  /*2e70*/  UMOV UR23, 0x4400910 ;  /* 0x0440091000177882 */ /* 0x000fc40000000000 */
[----:B------:R-:W-:Y:S02]  /*2e80*/  USEL UR9, UR4, 0x1, !UP0 ;  /* 0x0000000104097887 */ /* 0x000fe4000c000000 */
[----:B------:R-:W-:Y:S02]  /*2e90*/  ULOP3.LUT UR10, UR10, 0x10000, URZ, 0xfc, !UPT ;  /* 0x000100000a0a7892 */ /* 0x000fe4000f8efcff */
[----:B------:R-:W-:Y:S02]  /*2ea0*/  ULOP3.LUT UR11, UR11, 0x10000, URZ, 0xfc, !UPT ;  /* 0x000100000b0b7892 */ /* 0x000fe4000f8efcff */
[----:B------:R-:W-:Y:S02]  /*2eb0*/  UIADD3 UR9, UPT, UPT, -UR9, URZ, URZ ;  /* 0x000000ff09097290 */ /* 0x000fe4000fffe1ff */
[----:B---3--:R-:W-:Y:S01]  /*2ec0*/  UISETP.GE.AND UP3, UPT, UR6, 0x1, UPT ;  /* 0x000000010600788c */ /* 0x008fe2000bf66270 */
[----:B------:R-:W-:Y:S01]  /*2ed0*/  UMOV UR20, 0x0 ;  /* 0x0000000000147882 */ /* 0x000fe20000000000 */
[----:B------:R-:W-:Y:S01]  /*2ee0*/  UMOV UR21, 0x4400910 ;  /* 0x0440091000157882 */ /* 0x000fe20000000000 */
[----:B------:R-:W-:Y:S01]  /*2ef0*/  UMOV UR18, 0x0 ;  /* 0x0000000000127882 */ /* 0x000fe20000000000 */
[----:B------:R-:W-:Y:S01]  /*2f00*/  UMOV UR19, 0x4400910 ;  /* 0x0440091000137882 */ /* 0x000fe20000000000 */
[----:B-1----:R-:W-:-:S15]  /*2f10*/  R2UR UR16, R0 ;  /* 0x00000000001072ca */ /* 0x002fde00000e0000 */
.L_x_59:
[----:B------:R-:W-:Y:S02]  /*2f20*/  LEA R0, R10, UR5, 0x3 ;  /* 0x000000050a007c11 */ /* 0x000fe4000f8e18ff */
[----:B------:R-:W-:Y:S02]  /*2f30*/  SHF.L.U32 R2, R9, 0x1f, RZ ;  /* 0x0000001f09027819 */ /* 0x000fe400000006ff */
[----:B------:R-:W-:Y:S01]  /*2f40*/  PLOP3.LUT P0, PT, PT, PT, UP3, 0x80, 0x8 ;  /* 0x000000000008781c */ /* 0x000fe20003f0f038 */
[----:B------:R-:W-:Y:S01]  /*2f50*/  VIADD R3, R0, 0xa0 ;  /* 0x000000a000037836 */ /* 0x000fe20000000000 */
[----:B-1----:R-:W1:Y:S02]  /*2f60*/  SYNCS.PHASECHK.TRANS64.TRYWAIT P1, [R0+URZ+0x90], R2 ;  /* 0x00009002000075a7 */ /* 0x002e6400080211ff */
[----:B-1-3--:R-:W-:Y:S09]  /*2f70*/  @!P1 BRA `(.L_x_53) ;  /* 0x0000007000d09947 */ /* 0x00aff20003800000 */
.L_x_182:
[----:B------:R-:W-:Y:S01]  /*2f80*/  LEA R4, R10, UR5, 0x4 ;  /* 0x000000050a047c11 */ /* 0x000fe2000f8e20ff */
[----:B------:R-:W-:Y:S01]  /*2f90*/  @UP3 ULEA UR6, UR14, UR5, 0x3 ;  /* 0x000000050e063291 */ /* 0x000fe2000f8e18ff */
[----:B------:R-:W-:Y:S01]  /*2fa0*/  PLOP3.LUT P2, PT, PT, PT, PT, 0x80, 0x8 ;  /* 0x000000000008781c */ /* 0x000fe20003f4f070 */
[----:B------:R-:W-:Y:S01]  /*2fb0*/  ULEA UR7, UR15, UR5, 0x3 ;  /* 0x000000050f077291 */ /* 0x000fe2000f8e18ff */
[----:B------:R-:W-:Y:S02]  /*2fc0*/  PRMT R3, RZ, 0x654, R3 ;  /* 0x00000654ff037816 */ /* 0x000fe40000000003 */
[----:B------:R-:W2:Y:S01]  /*2fd0*/  LDS.128 R4, [R4+0x120] ;  /* 0x0001200004047984 */ /* 0x000ea20000000c00 */
[----:B-1----:R-:W-:Y:S02]  /*2fe0*/  @P0 SHF.L.U32 R2, R8, 0x1f, RZ ;  /* 0x0000001f08020819 */ /* 0x002fe400000006ff */
[----:B------:R-:W-:Y:S01]  /*2ff0*/  SHF.L.U32 R0, R11, 0x1f, RZ ;  /* 0x0000001f0b007819 */ /* 0x000fe200000006ff */
[----:B------:R-:W-:Y:S01]  /*3000*/  @!PT LDS RZ, [RZ] ;  /* 0x00000000fffff984 */ /* 0x000fe20000000800 */
[----:B------:R-:W-:Y:S01]  /*3010*/  @!PT LDS RZ, [RZ] ;  /* 0x00000000fffff984 */ /* 0x000fe20000000800 */
[----:B------:R-:W-:Y:S01]  /*3020*/  @!PT LDS RZ, [RZ] ;  /* 0x00000000fffff984 */ /* 0x000fe20000000800 */
[----:B------:R-:W-:Y:S01]  /*3030*/  @!PT LDS RZ, [RZ] ;  /* 0x00000000fffff984 */ /* 0x000fe20000000800 */
[----:B------:R1:W-:Y:S06]  /*3040*/  MEMBAR.ALL.CTA ;  /* 0x0000000000007992 */ /* 0x0003ec0000008000 */
[----:B-1----:R-:W1:Y:S02]  /*3050*/  FENCE.VIEW.ASYNC.S ;  /* 0x00000000000073c6 */ /* 0x002e640000000000 */
[----:B-1----:R1:W-:Y:S01]  /*3060*/  SYNCS.ARRIVE.TRANS64.RED.A1T0 RZ, [R3+URZ], RZ ;  /* 0x000000ff03ff79a7 */ /* 0x0023e200081004ff */
[----:B------:R1:W3:Y:S01]  /*3070*/  @P0 SYNCS.PHASECHK.TRANS64.TRYWAIT P2, [UR6], R2 ;  /* 0x00000002ff0005a7 */ /* 0x0002e20008041106 */
[----:B------:R-:W-:Y:S01]  /*3080*/  ULEA.HI UR6, UR15, UR15, URZ, 0x1 ;  /* 0x0000000f0f067291 */ /* 0x000fe2000f8f08ff */
[----:B--2---:R-:W-:-:S03]  /*3090*/  LOP3.LUT P1, RZ, R6, 0x1, RZ, 0xc0, !PT ;  /* 0x0000000106ff7812 */ /* 0x004fc6000782c0ff */
[----:B------:R-:W-:Y:S02]  /*30a0*/  USHF.L.U32 UR8, UR6, 0x7, URZ ;  /* 0x0000000706087899 */ /* 0x000fe400080006ff */
[----:B------:R-:W-:Y:S02]  /*30b0*/  ULOP3.LUT UR6, UR6, 0xffe, URZ, 0xc0, !UPT ;  /* 0x00000ffe06067892 */ /* 0x000fe4000f8ec0ff */
[----:B------:R-:W-:Y:S02]  /*30c0*/  ULOP3.LUT UR8, UR8, 0xffffff00, URZ, 0xc0, !UPT ;  /* 0xffffff0008087892 */ /* 0x000fe4000f8ec0ff */
[----:B------:R-:W-:Y:S02]  /*30d0*/  UIADD3 UR6, UPT, UPT, -UR6, UR15, URZ ;  /* 0x0000000f06067290 */ /* 0x000fe4000fffe1ff */
[----:B------:R-:W-:Y:S01]  /*30e0*/  UIADD3 UR8, UPT, UPT, UR16, UR8, URZ ;  /* 0x0000000810087290 */ /* 0x000fe2000fffe0ff */
[----:B------:R-:W2:Y:S03]  /*30f0*/  SYNCS.PHASECHK.TRANS64.TRYWAIT P0, [UR7+0xd0], R0 ;  /* 0x0000d000ff0075a7 */ /* 0x000ea60008001107 */
[----:B------:R-:W-:Y:S01]  /*3100*/  ULEA UR8, UR6, UR8, 0x14 ;  /* 0x0000000806087291 */ /* 0x000fe2000f8ea0ff */
[----:B-123--:R-:W-:Y:S11]  /*3110*/  @!P0 BRA `(.L_x_54) ;  /* 0x00000070007c8947 */ /* 0x00eff60003800000 */
.L_x_184:
[----:B------:R-:W-:Y:S01]  /*3120*/  IADD3 R10, PT, PT, R10, 0x1, RZ ;  /* 0x000000010a0a7810 */ /* 0x000fe20007ffe0ff */
[----:B------:R-:W-:Y:S06]  /*3130*/  BRA.U !UP3, `(.L_x_55) ;  /* 0x000000010bc07547 */ /* 0x000fec000b800000 */
[----:B------:R-:W-:Y:S01]  /*3140*/  UPLOP3.LUT UP4, UPT, UPT, UPT, UPT, 0x40, 0x4 ;  /* 0x000000000004789c */ /* 0x000fe20003f8e870 */
[----:B------:R-:W-:Y:S01]  /*3150*/  UMOV UR13, UR9 ;  /* 0x00000009000d7c82 */ /* 0x000fe20008000000 */
[----:B------:R-:W-:Y:S01]  /*3160*/  UMOV UR12, UR4 ;  /* 0x00000004000c7c82 */ /* 0x000fe20008000000 */
[----:B------:R-:W-:-:S08]  /*3170*/  UMOV UR17, UR14 ;  /* 0x0000000e00117c82 */ /* 0x000fd00008000000 */
.L_x_58:
[----:B------:R-:W-:Y:S02]  /*3180*/  UIADD3 UR13, UPT, UPT, UR13, 0x1, URZ ;  /* 0x000000010d0d7890 */ /* 0x000fe4000fffe0ff */
[----:B--2---:R-:W-:Y:S02]  /*3190*/  ULEA UR6, UR17, UR5, 0x3 ;  /* 0x0000000511067291 */ /* 0x004fe4000f8e18ff */
[----:B------:R-:W-:Y:S01]  /*31a0*/  UISETP.NE.AND UP0, UPT, UR13, URZ, UPT ;  /* 0x000000ff0d00728c */ /* 0x000fe2000bf05270 */
[----:B---3--:R-:W-:Y:S10]  /*31b0*/  @P2 BRA `(.L_x_56) ;  /* 0x00000000000c2947 */ /* 0x008ff40003800000 */
[----:B-1----:R-:W-:Y:S04]  /*31c0*/  SHF.L.U32 R2, R8, 0x1f, RZ ;  /* 0x0000001f08027819 */ /* 0x002fe800000006ff */
[----:B------:R-:W1:Y:S02]  /*31d0*/  SYNCS.PHASECHK.TRANS64.TRYWAIT P0, [UR6], R2 ;  /* 0x00000002ff0075a7 */ /* 0x000e640008001106 */
[----:B-1----:R-:W-:Y:S05]  /*31e0*/  @!P0 BRA `(.L_x_57) ;  /* 0x0000007000608947 */ /* 0x002fea0003800000 */
.L_x_56:
[----:B------:R-:W-:Y:S01]  /*31f0*/  UISETP.NE.AND UP1, UPT, UR12, 0x1, UPT ;  /* 0x000000010c00788c */ /* 0x000fe2000bf25270 */
[----:B------:R-:W-:Y:S01]  /*3200*/  PLOP3.LUT P2, PT, PT, PT, PT, 0x80, 0x8 ;  /* 0x000000000008781c */ /* 0x000fe20003f4f070 */
[----:B------:R-:W-:Y:S02]  /*3210*/  UIADD3 UR14, UPT, UPT, UR17, 0x1, URZ ;  /* 0x00000001110e7890 */ /* 0x000fe4000fffe0ff */
[----:B------:R-:W-:Y:S02]  /*3220*/  ULEA UR28, UR17, UR11, 0xb ;  /* 0x0000000b111c7291 */ /* 0x000fe4000f8e58ff */
[----:B------:R-:W-:Y:S01]  /*3230*/  UISETP.NE.AND UP2, UPT, UR14, 0x4, UPT ;  /* 0x000000040e00788c */ /* 0x000fe2000bf45270 */
[----:B------:R-:W-:Y:S01]  /*3240*/  PLOP3.LUT P0, PT, PT, PT, UP1, 0x80, 0x8 ;  /* 0x000000000008781c */ /* 0x000fe20003f0f018 */
[----:B------:R-:W-:Y:S02]  /*3250*/  UIADD3 UR40, UPT, UPT, UR28, 0x2, URZ ;  /* 0x000000021c287890 */ /* 0x000fe4000fffe0ff */
[----:B------:R-:W-:Y:S02]  /*3260*/  USEL UR27, URZ, 0x1, UP2 ;  /* 0x00000001ff1b7887 */ /* 0x000fe40009000000 */
[----:B------:R-:W-:Y:S02]  /*3270*/  USEL UR14, UR14, URZ, UP2 ;  /* 0x000000ff0e0e7287 */ /* 0x000fe40009000000 */
[----:B------:R-:W-:Y:S02]  /*3280*/  UIADD3 UR36, UPT, UPT, UR28, 0x4, URZ ;  /* 0x000000041c247890 */ /* 0x000fe4000fffe0ff */
[----:B------:R-:W-:Y:S01]  /*3290*/  @UP1 ULEA UR26, UR14, UR5, 0x3 ;  /* 0x000000050e1a1291 */ /* 0x000fe2000f8e18ff */
[----:B------:R-:W-:Y:S01]  /*32a0*/  LOP3.LUT R8, R8, UR27, RZ, 0x3c, !PT ;  /* 0x0000001b08087c12 */ /* 0x000fe2000f8e3cff */
[----:B------:R-:W-:Y:S02]  /*32b0*/  UIADD3 UR32, UPT, UPT, UR28, 0x6, URZ ;  /* 0x000000061c207890 */ /* 0x000fe4000fffe0ff */
[----:B------:R-:W-:Y:S01]  /*32c0*/  UIADD3 UR6, UPT, UPT, UR6, 0x20, URZ ;  /* 0x0000002006067890 */ /* 0x000fe2000fffe0ff */
[----:B-1----:R-:W-:Y:S01]  /*32d0*/  @P0 SHF.L.U32 R0, R8, 0x1f, RZ ;  /* 0x0000001f08000819 */ /* 0x002fe200000006ff */
[----:B------:R-:W-:Y:S01]  /*32e0*/  UIADD3 UR12, UPT, UPT, UR12, -0x1, URZ ;  /* 0xffffffff0c0c7890 */ /* 0x000fe2000fffe0ff */
[----:B------:R-:W-:Y:S02]  /*32f0*/  UMOV UR29, 0x40004040 ;  /* 0x40004040001d7882 */ /* 0x000fe40000000000 */
[----:B------:R2:W3:Y:S01]  /*3300*/  @P0 SYNCS.PHASECHK.TRANS64.TRYWAIT P2, [UR26], R0 ;  /* 0x00000000ff0005a7 */ /* 0x0004e2000804111a */
[----:B------:R-:W-:Y:S01]  /*3310*/  ULEA UR26, UR17, UR10, 0x9 ;  /* 0x0000000a111a7291 */ /* 0x000fe2000f8e48ff */
[----:B------:R-:W-:Y:S01]  /*3320*/  UMOV UR27, 0x40004040 ;  /* 0x40004040001b7882 */ /* 0x000fe20000000000 */
[----:B------:R-:W-:Y:S02]  /*3330*/  UMOV UR41, 0x40004040 ;  /* 0x4000404000297882 */ /* 0x000fe40000000000 */
[----:B------:R-:W-:Y:S02]  /*3340*/  UIADD3 UR38, UPT, UPT, UR26, 0x2, URZ ;  /* 0x000000021a267890 */ /* 0x000fe4000fffe0ff */
[----:B------:R-:W-:Y:S02]  /*3350*/  UIADD3 UR34, UPT, UPT, UR26, 0x4, URZ ;  /* 0x000000041a227890 */ /* 0x000fe4000fffe0ff */
[----:B------:R-:W-:Y:S01]  /*3360*/  UIADD3 UR30, UPT, UPT, UR26, 0x6, URZ ;  /* 0x000000061a1e7890 */ /* 0x000fe2000fffe0ff */
[----:B------:R2:W-:Y:S01]  /*3370*/  UTCHMMA gdesc[UR26], gdesc[UR28], tmem[UR8], tmem[UR24], idesc[UR25], UP4 ;  /* 0x00ff181c1a0075ea */ /* 0x0005e2000a000008 */
[----:B------:R-:W-:Y:S01]  /*3380*/  UPLOP3.LUT UP4, UPT, UPT, UPT, UPT, 0x80, 0x8 ;  /* 0x000000000008789c */ /* 0x000fe20003f8f070 */
[----:B------:R-:W-:Y:S01]  /*3390*/  UMOV UR39, 0x40004040 ;  /* 0x4000404000277882 */ /* 0x000fe20000000000 */
[----:B------:R-:W-:Y:S01]  /*33a0*/  UMOV UR37, 0x40004040 ;  /* 0x4000404000257882 */ /* 0x000fe20000000000 */
[----:B------:R2:W-:Y:S01]  /*33b0*/  UTCHMMA gdesc[UR38], gdesc[UR40], tmem[UR8], tmem[UR22], idesc[UR23], UPT ;  /* 0x00ff1628260075ea */ /* 0x0005e2000b800008 */
[----:B------:R-:W-:Y:S01]  /*33c0*/  UMOV UR35, 0x40004040 ;  /* 0x4000404000237882 */ /* 0x000fe20000000000 */
[----:B------:R-:W-:Y:S01]  /*33d0*/  UMOV UR33, 0x40004040 ;  /* 0x4000404000217882 */ /* 0x000fe20000000000 */
[----:B------:R-:W-:Y:S01]  /*33e0*/  UMOV UR31, 0x40004040 ;  /* 0x40004040001f7882 */ /* 0x000fe20000000000 */
[----:B------:R2:W-:Y:S01]  /*33f0*/  UTCHMMA gdesc[UR34], gdesc[UR36], tmem[UR8], tmem[UR20], idesc[UR21], UPT ;  /* 0x00ff1424220075ea */ /* 0x0005e2000b800008 */
[----:B------:R2:W-:Y:S01]  /*3400*/  UTCHMMA gdesc[UR30], gdesc[UR32], tmem[UR8], tmem[UR18], idesc[UR19], UPT ;  /* 0x00ff12201e0075ea */ /* 0x0005e2000b800008 */
[----:B------:R2:W-:Y:S01]  /*3410*/  UTCBAR [UR6], URZ ;  /* 0x000000ff060073e9 */ /* 0x0005e200080000ff */
[----:B------:R-:W-:Y:S01]  /*3420*/  UMOV UR17, UR14 ;  /* 0x0000000e00117c82 */ /* 0x000fe20008000000 */
[----:B------:R-:W-:Y:S05]  /*3430*/  BRA.U UP0, `(.L_x_58) ;  /* 0xfffffffd00507547 */ /* 0x000fea000b83ffff */
.L_x_55:
[----:B------:R-:W-:Y:S01]  /*3440*/  UIADD3 UR15, UPT, UPT, UR15, 0x1, URZ ;  /* 0x000000010f0f7890 */ /* 0x000fe2000fffe0ff */
[C---:B------:R-:W-:Y:S01]  /*3450*/  ISETP.NE.AND P0, PT, R10.reuse, 0x2, PT ;  /* 0x000000020a00780c */ /* 0x040fe20003f05270 */
[----:B------:R-:W-:Y:S02]  /*3460*/  UIADD3 UR7, UPT, UPT, UR7, 0xb0, URZ ;  /* 0x000000b007077890 */ /* 0x000fe4000fffe0ff */
[----:B------:R-:W-:Y:S01]  /*3470*/  UISETP.NE.AND UP0, UPT, UR15, 0x4, UPT ;  /* 0x000000040f00788c */ /* 0x000fe2000bf05270 */
[----:B-12---:R-:W-:Y:S02]  /*3480*/  SEL R0, RZ, 0x1, P0 ;  /* 0x00000001ff007807 */ /* 0x006fe40000000000 */
[----:B------:R-:W-:Y:S01]  /*3490*/  SEL R10, R10, RZ, P0 ;  /* 0x000000ff0a0a7207 */ /* 0x000fe20000000000 */
[----:B------:R-:W-:Y:S01]  /*34a0*/  USEL UR6, URZ, 0x1, UP0 ;  /* 0x00000001ff067887 */ /* 0x000fe20008000000 */
[----:B------:R-:W-:Y:S01]  /*34b0*/  LOP3.LUT R9, R9, R0, RZ, 0x3c, !PT ;  /* 0x0000000009097212 */ /* 0x000fe200078e3cff */
[----:B------:R-:W-:Y:S01]  /*34c0*/  USEL UR15, UR15, URZ, UP0 ;  /* 0x000000ff0f0f7287 */ /* 0x000fe20008000000 */
[----:B------:R1:W-:Y:S03]  /*34d0*/  UTCBAR [UR7], URZ ;  /* 0x000000ff070073e9 */ /* 0x0003e600080000ff */
[----:B------:R-:W-:Y:S01]  /*34e0*/  LOP3.LUT R11, R11, UR6, RZ, 0x3c, !PT ;  /* 0x000000060b0b7c12 */ /* 0x000fe2000f8e3cff */
[----:B------:R-:W-:Y:S07]  /*34f0*/  @P1 BRA `(.L_x_59) ;  /* 0xfffffff800881947 */ /* 0x000fee000383ffff */
[----:B------:R-:W2:Y:S01]  /*3500*/  S2UR UR4, SR_CgaCtaId ;  /* 0x00000000000479c3 */ /* 0x000ea20000008800 */
[----:B------:R-:W-:Y:S01]  /*3510*/  ELECT P0, URZ, PT ;  /* 0x0000000000ff782f */ /* 0x000fe20003800000 */
[----:B------:R-:W-:Y:S01]  /*3520*/  IMAD.MOV.U32 R0, RZ, RZ, 0x1 ;  /* 0x00000001ff007424 */ /* 0x000fe200078e00ff */
[----:B------:R-:W-:Y:S01]  /*3530*/  UIADD3 UR5, UPT, UPT, UR5, 0xd0, URZ ;  /* 0x000000d005057890 */ /* 0x000fe2000fffe0ff */
[----:B------:R-:W-:Y:S01]  /*3540*/  SHF.L.U32 R2, R11, 0x1f, RZ ;  /* 0x0000001f0b027819 */ /* 0x000fe200000006ff */
[----:B------:R-:W-:-:S03]  /*3550*/  UMOV UR6, 0x40 ;  /* 0x0000004000067882 */ /* 0x000fc60000000000 */
[----:B------:R-:W-:Y:S01]  /*3560*/  UVIRTCOUNT.DEALLOC.SMPOOL 0x80 ;  /* 0x000000800000784c */ /* 0x000fe20000000000 */
[----:B--2---:R-:W-:Y:S02]  /*3570*/  ULEA UR4, UR4, UR6, 0x18 ;  /* 0x0000000604047291 */ /* 0x004fe4000f8ec0ff */
[----:B------:R-:W-:-:S07]  /*3580*/  ULEA UR6, UR15, UR5, 0x3 ;  /* 0x000000050f067291 */ /* 0x000fce000f8e18ff */
[----:B------:R2:W-:Y:S02]  /*3590*/  @P0 STS.U8 [UR4+0x1c], R0 ;  /* 0x00001c00ff000988 */ /* 0x0005e40008000004 */
[----:B------:R-:W4:Y:S02]  /*35a0*/  SYNCS.PHASECHK.TRANS64.TRYWAIT P0, [UR6], R2 ;  /* 0x00000002ff0075a7 */ /* 0x000f240008001106 */
[----:B--2-4-:R-:W-:Y:S05]  /*35b0*/  @!P0 BRA `(.L_x_60) ;  /* 0x0000006c00848947 */ /* 0x014fea0003800000 */
.L_x_187:
[----:B-1----:R-:W-:-:S04]  /*35c0*/  UIADD3 UR7, UPT, UPT, UR15, 0x1, URZ ;  /* 0x000000010f077890 */ /* 0x002fc8000fffe0ff */
[----:B------:R-:W-:-:S04]  /*35d0*/  UISETP.NE.AND UP0, UPT, UR7, 0x4, UPT ;  /* 0x000000040700788c */ /* 0x000fc8000bf05270 */
[----:B------:R-:W-:Y:S02]  /*35e0*/  USEL UR8, URZ, 0x1, UP0 ;  /* 0x00000001ff087887 */ /* 0x000fe40008000000 */
[----:B------:R-:W-:-:S04]  /*35f0*/  USEL UR7, UR7, URZ, UP0 ;  /* 0x000000ff07077287 */ /* 0x000fc80008000000 */
[----:B------:R-:W-:Y:S01]  /*3600*/  ULEA UR6, UR7, UR5, 0x3 ;  /* 0x0000000507067291 */ /* 0x000fe2000f8e18ff */
[----:B--2---:R-:W-:-:S04]  /*3610*/  LOP3.LUT R2, R11, UR8, RZ, 0x3c, !PT ;  /* 0x000000080b027c12 */ /* 0x004fc8000f8e3cff */
[----:B------:R-:W-:-:S04]  /*3620*/  SHF.L.U32 R3, R2, 0x1f, RZ ;  /* 0x0000001f02037819 */ /* 0x000fc800000006ff */
[----:B------:R-:W1:Y:S02]  /*3630*/  SYNCS.PHASECHK.TRANS64.TRYWAIT P0, [UR6], R3 ;  /* 0x00000003ff0075a7 */ /* 0x000e640008001106 */
[----:B-1----:R-:W-:Y:S05]  /*3640*/  @!P0 BRA `(.L_x_61) ;  /* 0x0000006c00788947 */ /* 0x002fea0003800000 */
.L_x_189:
        /* <DEDUP_REMOVED lines=9> */
.L_x_191:
[----:B------:R-:W-:-:S04]  /*36e0*/  UIADD3 UR7, UPT, UPT, UR7, 0x1, URZ ;  /* 0x0000000107077890 */ /* 0x000fc8000fffe0ff */
[----:B------:R-:W-:-:S04]  /*36f0*/  UISETP.NE.AND UP0, UPT, UR7, 0x4, UPT ;  /* 0x000000040700788c */ /* 0x000fc8000bf05270 */
[----:B------:R-:W-:Y:S02]  /*3700*/  USEL UR6, URZ, 0x1, UP0 ;  /* 0x00000001ff067887 */ /* 0x000fe40008000000 */
[----:B------:R-:W-:-:S04]  /*3710*/  USEL UR7, UR7, URZ, UP0 ;  /* 0x000000ff07077287 */ /* 0x000fc80008000000 */
[----:B------:R-:W-:Y:S01]  /*3720*/  ULEA UR7, UR7, UR5, 0x3 ;  /* 0x0000000507077291 */ /* 0x000fe2000f8e18ff */
[----:B------:R-:W-:-:S04]  /*3730*/  LOP3.LUT R2, R2, UR6, RZ, 0x3c, !PT ;  /* 0x0000000602027c12 */ /* 0x000fc8000f8e3cff */
[----:B------:R-:W-:-:S04]  /*3740*/  SHF.L.U32 R2, R2, 0x1f, RZ ;  /* 0x0000001f02027819 */ /* 0x000fc800000006ff */
[----:B------:R-:W2:Y:S02]  /*3750*/  SYNCS.PHASECHK.TRANS64.TRYWAIT P0, [UR7], R2 ;  /* 0x00000002ff0075a7 */ /* 0x000ea40008001107 */
[----:B--2---:R-:W-:Y:S05]  /*3760*/  @!P0 BRA `(.L_x_63) ;  /* 0x0000006c00608947 */ /* 0x004fea0003800000 */
.L_x_193:
[----:B------:R-:W-:Y:S01]  /*3770*/  NOP ;  /* 0x0000000000007918 */ /* 0x000fe20000000000 */
[----:B-1----:R-:W1:Y:S01]  /*3780*/  LDS R0, [UR4+0x14] ;  /* 0x00001404ff007984 */ /* 0x002e620008000800 */
[----:B------:R-:W-:Y:S01]  /*3790*/  ULOP3.LUT UR6, UR16, 0xffff, URZ, 0xc0, !UPT ;  /* 0x0000ffff10067892 */ /* 0x000fe2000f8ec0ff */
[----:B------:R-:W-:Y:S01]  /*37a0*/  UMOV UR8, 0xffff ;  /* 0x0000ffff00087882 */ /* 0x000fe20000000000 */
[----:B------:R-:W-:Y:S02]  /*37b0*/  UMOV UR5, 0x1 ;  /* 0x0000000100057882 */ /* 0x000fe40000000000 */
[----:B------:R-:W-:-:S04]  /*37c0*/  USHF.R.U32.HI UR6, URZ, 0x5, UR6 ;  /* 0x00000005ff067899 */ /* 0x000fc80008011606 */
[----:B------:R-:W-:Y:S02]  /*37d0*/  USHF.L.U32 UR8, UR8, UR6, URZ ;  /* 0x0000000608087299 */ /* 0x000fe400080006ff */
[----:B------:R-:W-:-:S04]  /*37e0*/  USHF.L.U32 UR5, UR5, UR6, URZ ;  /* 0x0000000605057299 */ /* 0x000fc800080006ff */
[----:B-1----:R-:W-:-:S04]  /*37f0*/  LOP3.LUT R0, R0, UR8, RZ, 0xc0, !PT ;  /* 0x0000000800007c12 */ /* 0x002fc8000f8ec0ff */
[----:B------:R-:W-:-:S13]  /*3800*/  ISETP.NE.AND P0, PT, R0, UR8, PT ;  /* 0x0000000800007c0c */ /* 0x000fda000bf05270 */
[----:B------:R-:W-:Y:S05]  /*3810*/  @P0 BRA `(.L_x_64) ;  /* 0x0000000000580947 */ /* 0x000fea0003800000 */
[----:B------:R-:W1:Y:S02]  /*3820*/  LDS R0, [UR4+0x18] ;  /* 0x00001804ff007984 */ /* 0x000e640008000800 */
[----:B-1----:R-:W-:-:S04]  /*3830*/  LOP3.LUT R0, R0, UR5, RZ, 0xc0, !PT ;  /* 0x0000000500007c12 */ /* 0x002fc8000f8ec0ff */
[----:B------:R-:W-:-:S13]  /*3840*/  ISETP.NE.AND P0, PT, R0, UR5, PT ;  /* 0x0000000500007c0c */ /* 0x000fda000bf05270 */
[----:B------:R-:W-:Y:S05]  /*3850*/  @P0 BRA `(.L_x_65) ;  /* 0x00000000003c0947 */ /* 0x000fea0003800000 */
[----:B------:R-:W1:Y:S01]  /*3860*/  S2R R2, SR_LANEID ;  /* 0x0000000000027919 */ /* 0x000e620000000000 */
[----:B------:R-:W-:Y:S01]  /*3870*/  ULOP3.LUT UR8, URZ, UR8, URZ, 0x33, !UPT ;  /* 0x00000008ff087292 */ /* 0x000fe2000f8e33ff */
[----:B------:R-:W-:Y:S02]  /*3880*/  VOTEU.ANY UR7, UPT, PT ;  /* 0x0000000000077886 */ /* 0x000fe400038e0100 */
[----:B------:R-:W-:-:S03]  /*3890*/  UFLO.U32 UR7, UR7 ;  /* 0x00000007000772bd */ /* 0x000fc600080e0000 */
[----:B------:R-:W-:-:S04]  /*38a0*/  IMAD.U32 R0, RZ, RZ, UR8 ;  /* 0x00000008ff007e24 */ /* 0x000fc8000f8e00ff */
[----:B------:R2:W4:Y:S02]  /*38b0*/  REDUX UR6, R0 ;  /* 0x00000000000673c4 */ /* 0x0005240000000000 */
[----:B------:R1:W-:Y:S02]  /*38c0*/  UTCATOMSWS.AND URZ, UR8 ;  /* 0x0000000800ff79e3 */ /* 0x0003e40008000000 */
[----:B-1----:R-:W-:Y:S02]  /*38d0*/  ISETP.EQ.U32.AND P0, PT, R2, UR7, PT ;  /* 0x0000000702007c0c */ /* 0x002fe4000bf02070 */
[----:B--2---:R-:W-:Y:S02]  /*38e0*/  LOP3.LUT R0, RZ, UR5, RZ, 0x33, !PT ;  /* 0x00000005ff007c12 */ /* 0x004fe4000f8e33ff */
[----:B----4-:R-:W-:Y:S02]  /*38f0*/  MOV R2, UR6 ;  /* 0x0000000600027c02 */ /* 0x010fe40008000f00 */
[----:B------:R-:W1:Y:S07]  /*3900*/  REDUX UR5, R0 ;  /* 0x00000000000573c4 */ /* 0x000e6e0000000000 */
[----:B------:R2:W-:Y:S01]  /*3910*/  @P0 ATOMS.AND RZ, [UR4+0x14], R2 ;  /* 0x00001402ffff098c */ /* 0x0005e2000a800004 */
[----:B-1----:R-:W-:-:S05]  /*3920*/  IMAD.U32 R0, RZ, RZ, UR5 ;  /* 0x00000005ff007e24 */ /* 0x002fca000f8e00ff */
[----:B------:R2:W-:Y:S01]  /*3930*/  @P0 ATOMS.AND RZ, [UR4+0x18], R0 ;  /* 0x00001800ffff098c */ /* 0x0005e2000a800004 */
[----:B------:R-:W-:Y:S05]  /*3940*/  BRA `(.L_x_66) ;  /* 0x0000000000147947 */ /* 0x000fea0003800000 */
.L_x_65:
[----:B------:R-:W-:Y:S02]  /*3950*/  MOV R2, 0x3970 ;  /* 0x0000397000027802 */ /* 0x000fe40000000f00 */
[----:B---3-5:R-:W-:Y:S05]  /*3960*/  CALL.REL.NOINC `($__internal_0_$__cuda_sm10x_tcgen05_guardrail_trap_col_being_dealloced_not_returned_by_alloc) ;  /* 0x0000007000f87944 */ /* 0x028fea0003c00000 */
[----:B------:R-:W-:Y:S05]  /*3970*/  BRA `(.L_x_66) ;  /* 0x0000000000087947 */ /* 0x000fea0003800000 */
.L_x_64:
[----:B------:R-:W-:Y:S02]  /*3980*/  MOV R2, 0x39a0 ;  /* 0x000039a000027802 */ /* 0x000fe40000000f00 */
[----:B---3-5:R-:W-:Y:S05]  /*3990*/  CALL.REL.NOINC `($__internal_2_$__cuda_sm10x_tcgen05_guardrail_trap_unallocated_columns_being_dealloced) ;  /* 0x0000007400047944 */ /* 0x028fea0003c00000 */
.L_x_66:
[----:B------:R-:W-:Y:S01]  /*39a0*/  NOP ;  /* 0x0000000000007918 */ /* 0x000fe20000000000 */
[----:B------:R-:W-:Y:S05]  /*39b0*/  EXIT ;  /* 0x000000000000794d */ /* 0x000fea0003800000 */
.L_x_48:
[----:B------:R-:W-:-:S09]  /*39c0*/  UISETP.NE.OR UP2, UPT, UR8, 0x3, !UP2 ;  /* 0x000000030800788c */ /* 0x000fd2000d745670 */
[----:B------:R-:W-:Y:S05]  /*39d0*/  BRA.U UP2, `(.L_x_67) ;  /* 0x0000001502707547 */ /* 0x000fea000b800000 */
[----:B------:R-:W1:Y:S01]  /*39e0*/  LDC R0, c[0x0][0xb30] ;  /* 0x0002cc00ff007b82 */ /* 0x000e620000000800 */
[----:B------:R-:W2:Y:S01]  /*39f0*/  LDCU.64 UR8, c[0x0][0x888] ;  /* 0x00011100ff0877ac */ /* 0x000ea20008000a00 */
[----:B------:R-:W-:Y:S01]  /*3a00*/  CS2R R28, SRZ ;  /* 0x00000000001c7805 */ /* 0x000fe2000001ff00 */
[----:B------:R-:W-:Y:S01]  /*3a10*/  IMAD.MOV.U32 R25, RZ, RZ, 0x2000 ;  /* 0x00002000ff197424 */ /* 0x000fe200078e00ff */
[----:B------:R-:W4:Y:S04]  /*3a20*/  LDCU.64 UR4, c[0x0][0x890] ;  /* 0x00011200ff0477ac */ /* 0x000f280008000a00 */
[----:B------:R-:W3:Y:S01]  /*3a30*/  LDC R24, c[0x0][0x370] ;  /* 0x0000dc00ff187b82 */ /* 0x000ee20000000800 */
[----:B------:R-:W-:Y:S01]  /*3a40*/  UMOV UR7, 0x400 ;  /* 0x0000040000077882 */ /* 0x000fe20000000000 */
[----:B------:R-:W-:-:S02]  /*3a50*/  UPLOP3.LUT UP1, UPT, UPT, UPT, UPT, 0x40, 0x4 ;  /* 0x000000000004789c */ /* 0x000fc40003f2e870 */
[----:B------:R-:W-:-:S04]  /*3a60*/  ULEA UR7, UR37, UR7, 0x18 ;  /* 0x0000000725077291 */ /* 0x000fc8000f8ec0ff */
[----:B------:R-:W3:Y:S01]  /*3a70*/  LDC R3, c[0x0][0xb0c] ;  /* 0x0002c300ff037b82 */ /* 0x000ee20000000800 */
[----:B------:R-:W-:Y:S02]  /*3a80*/  UIADD3 UR41, UPT, UPT, UR7, 0x40, URZ ;  /* 0x0000004007297890 */ /* 0x000fe4000fffe0ff */
[----:B--2---:R-:W-:Y:S02]  /*3a90*/  UISETP.NE.U32.AND UP2, UPT, UR8, URZ, UPT ;  /* 0x000000ff0800728c */ /* 0x004fe4000bf45070 */
[----:B------:R-:W-:Y:S02]  /*3aa0*/  UIADD3 UR33, UPT, UPT, UR7, 0x48, URZ ;  /* 0x0000004807217890 */ /* 0x000fe4000fffe0ff */
[----:B----4-:R-:W-:Y:S01]  /*3ab0*/  UISETP.NE.U32.AND UP3, UPT, UR4, URZ, UPT ;  /* 0x000000ff0400728c */ /* 0x010fe2000bf65070 */
[----:B------:R-:W2:Y:S01]  /*3ac0*/  LDC R18, c[0x0][0xb20] ;  /* 0x0002c800ff127b82 */ /* 0x000ea20000000800 */
[----:B-1----:R-:W-:Y:S01]  /*3ad0*/  ISETP.NE.AND P1, PT, R0, 0x1, PT ;  /* 0x000000010000780c */ /* 0x002fe20003f25270 */
[----:B------:R-:W-:-:S02]  /*3ae0*/  UISETP.NE.AND.EX UP2, UPT, UR9, URZ, UPT, UP2 ;  /* 0x000000ff0900728c */ /* 0x000fc4000bf45320 */
[----:B------:R-:W-:Y:S02]  /*3af0*/  UIADD3 UR25, UPT, UPT, UR7, 0x50, URZ ;  /* 0x0000005007197890 */ /* 0x000fe4000fffe0ff */
[----:B------:R-:W-:Y:S02]  /*3b00*/  UIADD3 UR17, UPT, UPT, UR7, 0x58, URZ ;  /* 0x0000005807117890 */ /* 0x000fe4000fffe0ff */
[----:B------:R-:W1:Y:S01]  /*3b10*/  LDC.64 R30, c[0x0][0x348] ;  /* 0x0000d200ff1e7b82 */ /* 0x000e620000000a00 */
[----:B------:R-:W-:-:S07]  /*3b20*/  UISETP.NE.AND.EX UP3, UPT, UR5, URZ, UPT, UP3 ;  /* 0x000000ff0500728c */ /* 0x000fce000bf65330 */
[----:B------:R-:W4:Y:S08]  /*3b30*/  LDC.64 R16, c[0x0][0xb10] ;  /* 0x0002c400ff107b82 */ /* 0x000f300000000a00 */
[----:B------:R-:W1:Y:S08]  /*3b40*/  LDC.64 R6, c[0x0][0xb18] ;  /* 0x0002c600ff067b82 */ /* 0x000e700000000a00 */
[----:B------:R-:W1:Y:S08]  /*3b50*/  LDC.64 R4, c[0x0][0xb28] ;  /* 0x0002ca00ff047b82 */ /* 0x000e700000000a00 */
[----:B--23--:R-:W1:Y:S02]  /*3b60*/  LDC R19, c[0x0][0x374] ;  /* 0x0000dd00ff137b82 */ /* 0x00ce640000000800 */
.L_x_82:
[C---:B------:R-:W-:Y:S02]  /*3b70*/  LEA R0, R29.reuse, UR7, 0x3 ;  /* 0x000000071d007c11 */ /* 0x040fe4000f8e18ff */
[----:B------:R-:W-:Y:S02]  /*3b80*/  SHF.L.U32 R2, R28, 0x1f, RZ ;  /* 0x0000001f1c027819 */ /* 0x000fe400000006ff */
[----:B------:R-:W-:Y:S02]  /*3b90*/  LEA R20, R29, UR7, 0x4 ;  /* 0x000000071d147c11 */ /* 0x000fe4000f8e20ff */
[----:B--2---:R-:W2:Y:S02]  /*3ba0*/  SYNCS.PHASECHK.TRANS64.TRYWAIT P0, [R0+URZ+0x90], R2 ;  /* 0x00009002000075a7 */ /* 0x004ea400080011ff */
[----:B--2---:R-:W-:Y:S05]  /*3bb0*/  @!P0 BRA `(.L_x_68) ;  /* 0x0000006800648947 */ /* 0x004fea0003800000 */
.L_x_194:
[----:B------:R-:W-:Y:S01]  /*3bc0*/  ISETP.GE.AND P0, PT, R26, 0x1, PT ;  /* 0x000000011a00780c */ /* 0x000fe20003f06270 */
[----:B------:R-:W3:Y:S01]  /*3bd0*/  LDS.128 R20, [R20+0x120] ;  /* 0x0001200014147984 */ /* 0x000ee20000000c00 */
[----:B--2---:R-:W-:Y:S01]  /*3be0*/  VIADD R0, R0, 0xa0 ;  /* 0x000000a000007836 */ /* 0x004fe20000000000 */
[----:B------:R-:W-:Y:S01]  /*3bf0*/  @!PT LDS RZ, [RZ] ;  /* 0x00000000fffff984 */ /* 0x000fe20000000800 */
[----:B------:R-:W-:Y:S01]  /*3c00*/  @!PT LDS RZ, [RZ] ;  /* 0x00000000fffff984 */ /* 0x000fe20000000800 */
[----:B------:R-:W-:Y:S01]  /*3c10*/  @!PT LDS RZ, [RZ] ;  /* 0x00000000fffff984 */ /* 0x000fe20000000800 */
[----:B------:R-:W-:Y:S01]  /*3c20*/  @!PT LDS RZ, [RZ] ;  /* 0x00000000fffff984 */ /* 0x000fe20000000800 */
[----:B------:R2:W-:Y:S06]  /*3c30*/  MEMBAR.ALL.CTA ;  /* 0x0000000000007992 */ /* 0x0005ec0000008000 */
[----:B--2---:R-:W2:Y:S01]  /*3c40*/  FENCE.VIEW.ASYNC.S ;  /* 0x00000000000073c6 */ /* 0x004ea20000000000 */
[----:B------:R-:W-:Y:S04]  /*3c50*/  PRMT R0, RZ, 0x654, R0 ;  /* 0x00000654ff007816 */ /* 0x000fe80000000000 */
[----:B--2---:R2:W-:Y:S01]  /*3c60*/  SYNCS.ARRIVE.TRANS64.RED.A1T0 RZ, [R0+URZ], RZ ;  /* 0x000000ff00ff79a7 */ /* 0x0045e200081004ff */
[----:B---3--:R-:W-:Y:S11]  /*3c70*/  LOP3.LUT P3, RZ, R22, 0x1, RZ, 0xc0, !PT ;  /* 0x0000000116ff7812 */ /* 0x008ff6000786c0ff */
[----:B------:R-:W-:Y:S02]  /*3c80*/  @!UPT UIADD3 URZ, UPT, UPT, URZ, URZ, URZ ;  /* 0x000000fffffff290 */ /* 0x000fe4000fffe0ff */
[----:B------:R-:W-:Y:S02]  /*3c90*/  @P3 MOV R11, R20 ;  /* 0x00000014000b3202 */ /* 0x000fe40000000f00 */
[----:B------:R-:W-:Y:S01]  /*3ca0*/  @P3 LOP3.LUT R10, R21, 0xffff, RZ, 0xc0, !PT ;  /* 0x0000ffff150a3812 */ /* 0x000fe200078ec0ff */
[----:B--2---:R-:W-:Y:S06]  /*3cb0*/  @!P0 BRA `(.L_x_69) ;  /* 0x0000000000a48947 */ /* 0x004fec0003800000 */
[-C--:B-1----:R-:W-:Y:S01]  /*3cc0*/  IMAD.HI.U32 R0, R19, R7.reuse, RZ ;  /* 0x0000000713007227 */ /* 0x082fe200078e00ff */
[----:B------:R-:W-:Y:S02]  /*3cd0*/  ISETP.NE.AND P0, PT, R6, 0x1, PT ;  /* 0x000000010600780c */ /* 0x000fe40003f05270 */
[----:B------:R-:W-:Y:S01]  /*3ce0*/  ISETP.NE.AND P2, PT, R26, 0x1, PT ;  /* 0x000000011a00780c */ /* 0x000fe20003f45270 */
[----:B----4-:R-:W-:Y:S01]  /*3cf0*/  IMAD.HI.U32 R9, R24, R16, RZ ;  /* 0x0000001018097227 */ /* 0x010fe200078e00ff */
[----:B------:R-:W-:Y:S02]  /*3d00*/  SHF.R.U32.HI R0, RZ, R18, R0 ;  /* 0x00000012ff007219 */ /* 0x000fe40000011600 */
[----:B------:R-:W-:Y:S01]  /*3d10*/  ISETP.NE.AND P4, PT, R3, 0x1, PT ;  /* 0x000000010300780c */ /* 0x000fe20003f85270 */
[----:B------:R-:W-:Y:S01]  /*3d20*/  IMAD.HI.U32 R13, R10, R7, RZ ;  /* 0x000000070a0d7227 */ /* 0x000fe200078e00ff */
[----:B------:R-:W-:Y:S02]  /*3d30*/  SHF.R.U32.HI R9, RZ, R17, R9 ;  /* 0x00000011ff097219 */ /* 0x000fe40000011609 */
[----:B------:R-:W-:Y:S01]  /*3d40*/  SEL R0, R19, R0, !P0 ;  /* 0x0000000013007207 */ /* 0x000fe20004000000 */
[----:B------:R-:W-:Y:S01]  /*3d50*/  IMAD.HI.U32 R12, R11, R16, RZ ;  /* 0x000000100b0c7227 */ /* 0x000fe200078e00ff */
[----:B------:R-:W-:Y:S03]  /*3d60*/  SEL R9, R24, R9, !P4 ;  /* 0x0000000918097207 */ /* 0x000fe60006000000 */
[-C--:B------:R-:W-:Y:S01]  /*3d70*/  IMAD.HI.U32 R8, R0, R4.reuse, RZ ;  /* 0x0000000400087227 */ /* 0x080fe200078e00ff */
[----:B------:R-:W-:Y:S03]  /*3d80*/  SHF.R.U32.HI R12, RZ, R17, R12 ;  /* 0x00000011ff0c7219 */ /* 0x000fe6000001160c */
[----:B------:R-:W-:Y:S01]  /*3d90*/  IMAD.HI.U32 R2, R9, R4, RZ ;  /* 0x0000000409027227 */ /* 0x000fe200078e00ff */
[-C--:B------:R-:W-:Y:S02]  /*3da0*/  @P2 SHF.R.U32.HI R0, RZ, R5.reuse, R8 ;  /* 0x00000005ff002219 */ /* 0x080fe40000011608 */
[----:B------:R-:W-:Y:S02]  /*3db0*/  SHF.R.U32.HI R8, RZ, R18, R13 ;  /* 0x00000012ff087219 */ /* 0x000fe4000001160d */
[----:B------:R-:W-:Y:S01]  /*3dc0*/  @P2 SHF.R.U32.HI R9, RZ, R5, R2 ;  /* 0x00000005ff092219 */ /* 0x000fe20000011602 */
[----:B------:R-:W-:Y:S01]  /*3dd0*/  IMAD R0, R26, R0, RZ ;  /* 0x000000001a007224 */ /* 0x000fe200078e02ff */
[----:B------:R-:W-:Y:S02]  /*3de0*/  SEL R8, R10, R8, !P0 ;  /* 0x000000080a087207 */ /* 0x000fe40004000000 */
[----:B------:R-:W-:Y:S01]  /*3df0*/  SEL R2, R11, R12, !P4 ;  /* 0x0000000c0b027207 */ /* 0x000fe20006000000 */
[----:B------:R-:W-:Y:S01]  /*3e00*/  IMAD R12, R26, R9, RZ ;  /* 0x000000091a0c7224 */ /* 0x000fe200078e02ff */
[C---:B------:R-:W-:Y:S01]  /*3e10*/  ISETP.GE.AND P0, PT, R8.reuse, R0, PT ;  /* 0x000000000800720c */ /* 0x040fe20003f06270 */
[----:B------:R-:W-:Y:S03]  /*3e20*/  IMAD.HI.U32 R0, R8, R4, RZ ;  /* 0x0000000408007227 */ /* 0x000fe600078e00ff */
[----:B------:R-:W-:Y:S02]  /*3e30*/  ISETP.GE.OR P0, PT, R2, R12, P0 ;  /* 0x0000000c0200720c */ /* 0x000fe40000706670 */
[-C--:B------:R-:W-:Y:S04]  /*3e40*/  SHF.R.U32.HI R0, RZ, R5.reuse, R0 ;  /* 0x00000005ff007219 */ /* 0x080fe80000011600 */
[----:B------:R-:W-:Y:S05]  /*3e50*/  SEL R13, R8, R0, !P2 ;  /* 0x00000000080d7207 */ /* 0x000fea0005000000 */
[----:B------:R-:W-:Y:S02]  /*3e60*/  IMAD.MOV R12, RZ, RZ, -R13 ;  /* 0x000000ffff0c7224 */ /* 0x000fe400078e0a0d */
[----:B------:R-:W-:Y:S04]  /*3e70*/  @!P0 IMAD.HI.U32 R0, R2, R4, RZ ;  /* 0x0000000402008227 */ /* 0x000fe800078e00ff */
[----:B------:R-:W-:Y:S01]  /*3e80*/  IMAD R12, R26, R12, R8 ;  /* 0x0000000c1a0c7224 */ /* 0x000fe200078e0208 */
[----:B------:R-:W-:Y:S04]  /*3e90*/  @!P0 SHF.R.U32.HI R0, RZ, R5, R0 ;  /* 0x00000005ff008219 */ /* 0x000fe80000011600 */
[----:B------:R-:W-:Y:S04]  /*3ea0*/  @!P0 SEL R0, R2, R0, !P2 ;  /* 0x0000000002008207 */ /* 0x000fe80005000000 */
[----:B------:R-:W-:Y:S01]  /*3eb0*/  @!P0 IADD3 R13, PT, PT, R13, -R0, RZ ;  /* 0x800000000d0d8210 */ /* 0x000fe20007ffe0ff */
[----:B------:R-:W-:Y:S01]  /*3ec0*/  @!P0 IMAD R0, R9, R12, R0 ;  /* 0x0000000c09008224 */ /* 0x000fe200078e0200 */
[----:B------:R-:W-:Y:S01]  /*3ed0*/  IADD3 R9, PT, PT, -R8, RZ, RZ ;  /* 0x000000ff08097210 */ /* 0x000fe20007ffe1ff */
[--C-:B------:R-:W-:Y:S02]  /*3ee0*/  IMAD.MOV R12, RZ, RZ, -R2.reuse ;  /* 0x000000ffff0c7224 */ /* 0x100fe400078e0a02 */
[----:B------:R-:W-:Y:S02]  /*3ef0*/  @!P0 IMAD R8, R13, R26, R2 ;  /* 0x0000001a0d088224 */ /* 0x000fe400078e0202 */
[----:B------:R-:W-:Y:S02]  /*3f00*/  @!P0 IMAD.MOV.U32 R2, RZ, RZ, R0 ;  /* 0x000000ffff028224 */ /* 0x000fe400078e0000 */
[----:B------:R-:W-:Y:S02]  /*3f10*/  IMAD R11, R3, R12, R11 ;  /* 0x0000000c030b7224 */ /* 0x000fe400078e020b */
[----:B------:R-:W-:Y:S02]  /*3f20*/  IMAD R10, R6, R9, R10 ;  /* 0x00000009060a7224 */ /* 0x000fe400078e020a */
[----:B------:R-:W-:Y:S02]  /*3f30*/  IMAD R11, R2, R3, R11 ;  /* 0x00000003020b7224 */ /* 0x000fe400078e020b */
[----:B------:R-:W-:Y:S02]  /*3f40*/  IMAD R10, R8, R6, R10 ;  /* 0x00000006080a7224 */ /* 0x000fe400078e020a */
.L_x_69:
[----:B------:R-:W-:Y:S05]  /*3f50*/  BRA.U UP1, `(.L_x_70) ;  /* 0x0000000101107547 */ /* 0x000fea000b800000 */
[----:B------:R-:W-:Y:S04]  /*3f60*/  MOV R2, UR6 ;  /* 0x0000000600027c02 */ /* 0x000fe80008000f00 */
[----:B------:R-:W-:Y:S04]  /*3f70*/  SHF.L.U32 R2, R2, 0x1f, RZ ;  /* 0x0000001f02027819 */ /* 0x000fe800000006ff */
[----:B------:R-:W2:Y:S02]  /*3f80*/  SYNCS.PHASECHK.TRANS64.TRYWAIT P0, [UR7+0x88], R2 ;  /* 0x00008802ff0075a7 */ /* 0x000ea40008001107 */
[----:B--2---:R-:W-:Y:S05]  /*3f90*/  @!P0 BRA `(.L_x_71) ;  /* 0x0000006400808947 */ /* 0x004fea0003800000 */
.L_x_70:
[----:B------:R-:W-:Y:S01]  /*3fa0*/  R2UR UR43, R15 ;  /* 0x000000000f2b72ca */ /* 0x000fe200000e0000 */
[----:B------:R-:W-:Y:S01]  /*3fb0*/  IMAD.MOV.U32 R32, RZ, RZ, 0x1 ;  /* 0x00000001ff207424 */ /* 0x000fe200078e00ff */
[----:B------:R-:W-:Y:S02]  /*3fc0*/  R2UR UR42, R14 ;  /* 0x000000000e2a72ca */ /* 0x000fe400000e0000 */
[----:B------:R-:W-:Y:S02]  /*3fd0*/  ISETP.NE.U32.AND P2, PT, RZ, UR4, PT ;  /* 0x00000004ff007c0c */ /* 0x000fe4000bf45070 */
[----:B------:R-:W-:Y:S02]  /*3fe0*/  SHF.L.U32 R32, R32, 0x1f, RZ ;  /* 0x0000001f20207819 */ /* 0x000fe400000006ff */
[----:B------:R-:W-:Y:S05]  /*3ff0*/  ISETP.NE.AND.EX P2, PT, RZ, UR5, PT, P2 ;  /* 0x00000005ff007c0c */ /* 0x000fea000bf45320 */
[----:B------:R-:W-:Y:S02]  /*4000*/  USHF.L.U32 UR43, UR43, 0x6, URZ ;  /* 0x000000062b2b7899 */ /* 0x000fe400080006ff */
[----:B------:R-:W-:Y:S01]  /*4010*/  USHF.L.U32 UR42, UR42, 0x8, URZ ;  /* 0x000000082a2a7899 */ /* 0x000fe200080006ff */
[----:B------:R-:W-:Y:S11]  /*4020*/  BRA.U !UP3, `(.L_x_72) ;  /* 0x000000010b347547 */ /* 0x000ff6000b800000 */
[----:B------:R-:W-:Y:S01]  /*4030*/  UPLOP3.LUT UP0, UPT, UPT, UPT, UP2, 0x80, 0x8 ;  /* 0x000000000008789c */ /* 0x000fe20003f0f020 */
[----:B--2---:R-:W-:Y:S02]  /*4040*/  HFMA2 R0, -RZ, RZ, 0, 5.9604644775390625e-08 ;  /* 0x00000001ff007431 */ /* 0x004fe400000001ff */
[----:B------:R-:W-:Y:S03]  /*4050*/  IMAD.MOV.U32 R64, RZ, RZ, 0x1 ;  /* 0x00000001ff407424 */ /* 0x000fe600078e00ff */
[----:B------:R-:W-:Y:S05]  /*4060*/  PLOP3.LUT P0, PT, PT, PT, UP0, 0x80, 0x8 ;  /* 0x000000000008781c */ /* 0x000fea0003f0f008 */
[----:B------:R-:W2:Y:S01]  /*4070*/  @UP0 LDCU.64 UR10, c[0x0][0x888] ;  /* 0x00011100ff0a07ac */ /* 0x000ea20008000a00 */
[----:B------:R-:W-:Y:S07]  /*4080*/  @UP0 UIMAD UR8, UR36, UR4, URZ ;  /* 0x00000004240802a4 */ /* 0x000fee000f8e02ff */
[----:B------:R-:W-:Y:S01]  /*4090*/  @!P0 PRMT R64, R0, 0x7610, R64 ;  /* 0x0000761000408816 */ /* 0x000fe20000000040 */
[----:B--2---:R-:W-:Y:S03]  /*40a0*/  @UP0 UIMAD.WIDE UR10, UR8, 0x4, UR10 ;  /* 0x00000004080a08a5 */ /* 0x004fe6000f8e020a */
[----:B------:R-:W2:Y:S03]  /*40b0*/  @!UP0 LDCU UR8, c[0x0][0x880] ;  /* 0x00011000ff0887ac */ /* 0x000ea60008000800 */
[----:B------:R-:W-:Y:S01]  /*40c0*/  IMAD.U32 R8, RZ, RZ, UR10 ;  /* 0x0000000aff087e24 */ /* 0x000fe2000f8e00ff */
[----:B------:R-:W-:Y:S05]  /*40d0*/  MOV R9, UR11 ;  /* 0x0000000b00097c02 */ /* 0x000fea0008000f00 */
[----:B-----5:R3:W5:Y:S02]  /*40e0*/  @P0 LDG.E R35, desc[UR46][R8.64] ;  /* 0x0000002e08230981 */ /* 0x020764000c1e1900 */
[----:B--23--:R-:W-:Y:S07]  /*40f0*/  @!P0 IMAD.U32 R35, RZ, RZ, UR8 ;  /* 0x00000008ff238e24 */ /* 0x00cfee000f8e00ff */
.L_x_72:
[----:B-----5:R-:W-:Y:S01]  /*4100*/  @!P2 FSETP.EQ.AND P0, PT, R35, RZ, PT ;  /* 0x000000ff2300a20b */ /* 0x020fe20003f02000 */
[----:B------:R-:W-:Y:S01]  /*4110*/  @!UPT UIADD3 URZ, UPT, UPT, URZ, URZ, URZ ;  /* 0x000000fffffff290 */ /* 0x000fe2000fffe0ff */
[----:B------:R-:W-:Y:S11]  /*4120*/  @!P2 BRA `(.L_x_73) ;  /* 0x000000000014a947 */ /* 0x000ff60003800000 */
[----:B------:R-:W-:Y:S02]  /*4130*/  LOP3.LUT P2, RZ, R64, 0xff, RZ, 0xc0, !PT ;  /* 0x000000ff40ff7812 */ /* 0x000fe4000784c0ff */
[----:B------:R-:W-:Y:S04]  /*4140*/  PLOP3.LUT P0, PT, PT, PT, UP0, 0x80, 0x8 ;  /* 0x000000000008781c */ /* 0x000fe80003f0f008 */
[----:B------:R-:W-:Y:S07]  /*4150*/  PLOP3.LUT P0, PT, P0, PT, PT, 0x8, 0x80 ;  /* 0x000000000080781c */ /* 0x000fee000070e170 */
[----:B------:R-:W-:Y:S11]  /*4160*/  @P2 FSETP.EQ.AND P0, PT, R35, RZ, PT ;  /* 0x000000ff2300220b */ /* 0x000ff60003f02000 */
[----:B------:R-:W-:Y:S02]  /*4170*/  @!UPT UIADD3 URZ, UPT, UPT, URZ, URZ, URZ ;  /* 0x000000fffffff290 */ /* 0x000fe4000fffe0ff */
.L_x_73:
[----:B------:R-:W3:Y:S01]  /*4180*/  SYNCS.PHASECHK.TRANS64.TRYWAIT P2, [UR7+0x60], R32 ;  /* 0x00006020ff0075a7 */ /* 0x000ee20008041107 */
[----:B------:R-:W-:Y:S04]  /*4190*/  ELECT P4, URZ, PT ;  /* 0x0000000000ff782f */ /* 0x000fe80003880000 */
[----:B------:R-:W-:Y:S11]  /*41a0*/  PLOP3.LUT P4, PT, P0, P4, PT, 0xf2, 0x2f ;  /* 0x00000000002f781c */ /* 0x000ff60000789e72 */
[----:B------:R-:W-:Y:S02]  /*41b0*/  @!UPT UIADD3 URZ, UPT, UPT, URZ, URZ, URZ ;  /* 0x000000fffffff290 */ /* 0x000fe4000fffe0ff */
[----:B-1----:R-:W-:Y:S05]  /*41c0*/  @!P4 IADD3 R8, P0, PT, R30, 0x580, RZ ;  /* 0x000005801e08c810 */ /* 0x002fea0007f1e0ff */
[----:B--2---:R-:W-:Y:S01]  /*41d0*/  @!P4 IMAD.X R2, RZ, RZ, R31, P0 ;  /* 0x000000ffff02c224 */ /* 0x004fe200000e061f */
[----:B---3--:R-:W-:Y:S07]  /*41e0*/  @!P2 BRA `(.L_x_74) ;  /* 0x000000640004a947 */ /* 0x008fee0003800000 */
.L_x_197:
[----:B------:R-:W-:Y:S01]  /*41f0*/  @!P4 R2UR UR9, R8 ;  /* 0x000000000809c2ca */ /* 0x000fe200000e0000 */
[----:B------:R-:W-:Y:S01]  /*4200*/  VOTEU.ALL UP1, P4 ;  /* 0x0000000000ff7886 */ /* 0x000fe20002020000 */
[----:B------:R-:W-:Y:S01]  /*4210*/  @!P4 R2UR UR8, R2 ;  /* 0x000000000208c2ca */ /* 0x000fe200000e0000 */
[----:B-1----:R-:W-:Y:S01]  /*4220*/  @!P4 IMAD.MOV.U32 R0, RZ, RZ, 0x2000 ;  /* 0x00002000ff00c424 */ /* 0x002fe200078e00ff */
[----:B------:R-:W-:Y:S01]  /*4230*/  UMOV UR44, UR36 ;  /* 0x00000024002c7c82 */ /* 0x000fe20008000000 */
[----:B------:R-:W-:Y:S02]  /*4240*/  UPRMT UR21, UR37, 0x654, UR41 ;  /* 0x0000065425157896 */ /* 0x000fe40008000029 */
[----:B------:R-:W-:Y:S01]  /*4250*/  @!UP1 UIADD3 UR40, UPT, UPT, UR7, 0x400, URZ ;  /* 0x0000040007289890 */ /* 0x000fe2000fffe0ff */
[----:B------:R-:W-:Y:S05]  /*4260*/  VOTEU.ALL UP1, P4 ;  /* 0x0000000000ff7886 */ /* 0x000fea0002020000 */
[----:B------:R-:W-:Y:S01]  /*4270*/  IMAD.U32 R8, RZ, RZ, UR9 ;  /* 0x00000009ff087e24 */ /* 0x000fe2000f8e00ff */
[----:B------:R-:W-:Y:S01]  /*4280*/  UMOV UR9, 0x10000000 ;  /* 0x1000000000097882 */ /* 0x000fe20000000000 */
[----:B------:R-:W-:Y:S01]  /*4290*/  IMAD.U32 R9, RZ, RZ, UR8 ;  /* 0x00000008ff097e24 */ /* 0x000fe2000f8e00ff */
[----:B------:R-:W-:Y:S02]  /*42a0*/  UMOV UR8, 0x0 ;  /* 0x0000000000087882 */ /* 0x000fe40000000000 */
[----:B------:R-:W-:Y:S02]  /*42b0*/  @!P4 R2UR UR10, R8 ;  /* 0x00000000080ac2ca */ /* 0x000fe400000e0000 */
[----:B------:R-:W-:Y:S02]  /*42c0*/  @!P4 R2UR UR11, R9 ;  /* 0x00000000090bc2ca */ /* 0x000fe400000e0000 */
[----:B------:R-:W-:Y:S05]  /*42d0*/  @!P4 IADD3 R8, P0, PT, R30, 0x580, RZ ;  /* 0x000005801e08c810 */ /* 0x000fea0007f1e0ff */
[----:B------:R-:W-:Y:S06]  /*42e0*/  @!P4 IMAD.X R2, RZ, RZ, R31, P0 ;  /* 0x000000ffff02c224 */ /* 0x000fec00000e061f */
[----:B------:R1:W-:Y:S01]  /*42f0*/  @!UP1 UTMALDG.3D [UR40], [UR10], desc[UR8] ;  /* 0x000008280a0095b4 */ /* 0x0003e20008011000 */
[----:B------:R1:W-:Y:S01]  /*4300*/  @!P4 SYNCS.ARRIVE.TRANS64.RED.A0TR RZ, [UR7+0x40], R0 ;  /* 0x00004000ffffc9a7 */ /* 0x0003e20008300407 */
[----:B------:R-:W-:Y:S01]  /*4310*/  SYNCS.ARRIVE.TRANS64.RED.A1T0 RZ, [UR21], RZ ;  /* 0x000000ffffff79a7 */ /* 0x000fe20008100415 */
[----:B------:R-:W2:Y:S02]  /*4320*/  SYNCS.PHASECHK.TRANS64.TRYWAIT P2, [UR7+0x68], R32 ;  /* 0x00006820ff0075a7 */ /* 0x000ea40008041107 */
[----:B-12---:R-:W-:Y:S05]  /*4330*/  @!P2 BRA `(.L_x_75) ;  /* 0x0000006000c8a947 */ /* 0x006fea0003800000 */
.L_x_199:
[----:B------:R-:W-:Y:S01]  /*4340*/  @!P4 R2UR UR9, R8 ;  /* 0x000000000809c2ca */ /* 0x000fe200000e0000 */
[----:B------:R-:W-:Y:S01]  /*4350*/  VOTEU.ALL UP1, P4 ;  /* 0x0000000000ff7886 */ /* 0x000fe20002020000 */
[----:B------:R-:W-:Y:S01]  /*4360*/  @!P4 R2UR UR8, R2 ;  /* 0x000000000208c2ca */ /* 0x000fe200000e0000 */
[----:B-1----:R-:W-:Y:S01]  /*4370*/  @!P4 IMAD.MOV.U32 R0, RZ, RZ, 0x2000 ;  /* 0x00002000ff00c424 */ /* 0x002fe200078e00ff */
[----:B------:R-:W-:Y:S01]  /*4380*/  UMOV UR35, UR43 ;  /* 0x0000002b00237c82 */ /* 0x000fe20008000000 */
[----:B------:R-:W-:Y:S02]  /*4390*/  UPRMT UR15, UR37, 0x654, UR33 ;  /* 0x00000654250f7896 */ /* 0x000fe40008000021 */
[----:B------:R-:W-:Y:S02]  /*43a0*/  @!UP1 UIADD3 UR34, UPT, UPT, UR42, 0x20, URZ ;  /* 0x000000202a229890 */ /* 0x000fe4000fffe0ff */
[----:B------:R-:W-:Y:S01]  /*43b0*/  @!UP1 UIADD3 UR32, UPT, UPT, UR7, 0x2400, URZ ;  /* 0x0000240007209890 */ /* 0x000fe2000fffe0ff */
[----:B------:R-:W-:Y:S03]  /*43c0*/  VOTEU.ALL UP1, P4 ;  /* 0x0000000000ff7886 */ /* 0x000fe60002020000 */
        /* <DEDUP_REMOVED lines=13> */
.L_x_201:
[----:B------:R-:W-:Y:S01]  /*44a0*/  @!P4 R2UR UR9, R8 ;  /* 0x000000000809c2ca */ /* 0x000fe200000e0000 */
[----:B------:R-:W-:Y:S01]  /*44b0*/  VOTEU.ALL UP1, P4 ;  /* 0x0000000000ff7886 */ /* 0x000fe20002020000 */
[----:B------:R-:W-:Y:S01]  /*44c0*/  @!P4 R2UR UR8, R2 ;  /* 0x000000000208c2ca */ /* 0x000fe200000e0000 */
[----:B-1----:R-:W-:Y:S01]  /*44d0*/  @!P4 IMAD.MOV.U32 R0, RZ, RZ, 0x2000 ;  /* 0x00002000ff00c424 */ /* 0x002fe200078e00ff */
[----:B------:R-:W-:Y:S01]  /*44e0*/  UMOV UR27, UR43 ;  /* 0x0000002b001b7c82 */ /* 0x000fe20008000000 */
[----:B------:R-:W-:Y:S01]  /*44f0*/  UMOV UR28, UR36 ;  /* 0x00000024001c7c82 */ /* 0x000fe20008000000 */
[----:B------:R-:W-:Y:S02]  /*4500*/  @!UP1 UIADD3 UR26, UPT, UPT, UR42, 0x40, URZ ;  /* 0x000000402a1a9890 */ /* 0x000fe4000fffe0ff */
[----:B------:R-:W-:Y:S01]  /*4510*/  @!UP1 UIADD3 UR24, UPT, UPT, UR7, 0x4400, URZ ;  /* 0x0000440007189890 */ /* 0x000fe2000fffe0ff */
[----:B------:R-:W-:Y:S01]  /*4520*/  VOTEU.ALL UP1, P4 ;  /* 0x0000000000ff7886 */ /* 0x000fe20002020000 */
[----:B------:R-:W-:Y:S03]  /*4530*/  UPRMT UR14, UR37, 0x654, UR25 ;  /* 0x00000654250e7896 */ /* 0x000fe60008000019 */
        /* <DEDUP_REMOVED lines=13> */
.L_x_203:
[----:B------:R-:W-:Y:S01]  /*4610*/  @!P4 R2UR UR9, R8 ;  /* 0x000000000809c2ca */ /* 0x000fe200000e0000 */
[----:B------:R-:W-:Y:S01]  /*4620*/  VOTEU.ALL UP1, P4 ;  /* 0x0000000000ff7886 */ /* 0x000fe20002020000 */
[----:B------:R-:W-:Y:S01]  /*4630*/  @!P4 R2UR UR8, R2 ;  /* 0x000000000208c2ca */ /* 0x000fe200000e0000 */
[----:B-1----:R-:W-:Y:S01]  /*4640*/  @!P4 IMAD.MOV.U32 R0, RZ, RZ, 0x2000 ;  /* 0x00002000ff00c424 */ /* 0x002fe200078e00ff */
[----:B------:R-:W-:Y:S01]  /*4650*/  UMOV UR19, UR43 ;  /* 0x0000002b00137c82 */ /* 0x000fe20008000000 */
[----:B------:R-:W-:Y:S01]  /*4660*/  UMOV UR20, UR36 ;  /* 0x0000002400147c82 */ /* 0x000fe20008000000 */
[----:B------:R-:W-:Y:S01]  /*4670*/  @!UP1 UIADD3 UR18, UPT, UPT, UR42, 0x60, URZ ;  /* 0x000000602a129890 */ /* 0x000fe2000fffe0ff */
[----:B------:R-:W-:Y:S01]  /*4680*/  SHF.L.U32 R14, RZ, 0x1f, RZ ;  /* 0x0000001fff0e7819 */ /* 0x000fe200000006ff */
        /* <DEDUP_REMOVED lines=16> */
.L_x_205:
[----:B------:R-:W-:Y:S01]  /*4790*/  @!P4 R2UR UR9, R8 ;  /* 0x000000000809c2ca */ /* 0x000fe200000e0000 */
[----:B------:R-:W-:Y:S01]  /*47a0*/  VOTEU.ALL UP1, P4 ;  /* 0x0000000000ff7886 */ /* 0x000fe20002020000 */
[----:B------:R-:W-:Y:S01]  /*47b0*/  @!P4 R2UR UR8, R2 ;  /* 0x000000000208c2ca */ /* 0x000fe200000e0000 */
[----:B-1----:R-:W-:Y:S01]  /*47c0*/  @!P4 IMAD.MOV.U32 R0, RZ, RZ, 0x2000 ;  /* 0x00002000ff00c424 */ /* 0x002fe200078e00ff */
[----:B------:R-:W-:Y:S01]  /*47d0*/  UMOV UR18, 0x0 ;  /* 0x0000000000127882 */ /* 0x000fe20000000000 */
[----:B------:R-:W-:Y:S01]  /*47e0*/  UMOV UR19, 0x10000000 ;  /* 0x1000000000137882 */ /* 0x000fe20000000000 */
[----:B------:R-:W-:Y:S01]  /*47f0*/  @!UP1 UIADD3 UR10, UPT, UPT, UR42, 0x80, URZ ;  /* 0x000000802a0a9890 */ /* 0x000fe2000fffe0ff */
[----:B------:R-:W-:Y:S01]  /*4800*/  UMOV UR11, UR43 ;  /* 0x0000002b000b7c82 */ /* 0x000fe20008000000 */
[----:B------:R-:W-:Y:S05]  /*4810*/  UMOV UR12, UR36 ;  /* 0x00000024000c7c82 */ /* 0x000fea0008000000 */
[----:B------:R-:W-:Y:S01]  /*4820*/  IMAD.U32 R8, RZ, RZ, UR9 ;  /* 0x00000009ff087e24 */ /* 0x000fe2000f8e00ff */
[----:B------:R-:W-:Y:S01]  /*4830*/  UMOV UR9, UR41 ;  /* 0x0000002900097c82 */ /* 0x000fe20008000000 */
[----:B------:R-:W-:Y:S01]  /*4840*/  IMAD.U32 R9, RZ, RZ, UR8 ;  /* 0x00000008ff097e24 */ /* 0x000fe2000f8e00ff */
[----:B------:R-:W-:Y:S02]  /*4850*/  @!UP1 UIADD3 UR8, UPT, UPT, UR7, 0x400, URZ ;  /* 0x0000040007089890 */ /* 0x000fe4000fffe0ff */
[----:B------:R-:W-:Y:S01]  /*4860*/  @!P4 R2UR UR22, R8 ;  /* 0x000000000816c2ca */ /* 0x000fe200000e0000 */
[----:B------:R-:W-:Y:S01]  /*4870*/  VOTEU.ALL UP1, P4 ;  /* 0x0000000000ff7886 */ /* 0x000fe20002020000 */
        /* <DEDUP_REMOVED lines=8> */
.L_x_207:
        /* <DEDUP_REMOVED lines=23> */
.L_x_209:
[----:B------:R-:W2:Y:S01]  /*4a70*/  LDC.64 R12, c[0x0][0xb18] ;  /* 0x0002c600ff0c7b82 */ /* 0x000ea20000000a00 */
[----:B------:R-:W-:Y:S01]  /*4a80*/  @!P4 R2UR UR8, R2 ;  /* 0x000000000208c2ca */ /* 0x000fe200000e0000 */
[----:B------:R-:W-:Y:S01]  /*4a90*/  VOTEU.ALL UP1, P4 ;  /* 0x0000000000ff7886 */ /* 0x000fe20002020000 */
[----:B------:R-:W-:Y:S01]  /*4aa0*/  @!P4 R2UR UR9, R8 ;  /* 0x000000000809c2ca */ /* 0x000fe200000e0000 */
[----:B-1----:R-:W-:Y:S01]  /*4ab0*/  @!P4 IMAD.MOV.U32 R0, RZ, RZ, 0x2000 ;  /* 0x00002000ff00c424 */ /* 0x002fe200078e00ff */
[----:B------:R-:W-:Y:S03]  /*4ac0*/  UMOV UR18, 0x0 ;  /* 0x0000000000127882 */ /* 0x000fe60000000000 */
[----:B------:R-:W1:Y:S01]  /*4ad0*/  @!P1 LDC R2, c[0x0][0xb0c] ;  /* 0x0002c300ff029b82 */ /* 0x000e620000000800 */
[----:B------:R-:W-:Y:S01]  /*4ae0*/  @!UP1 UIADD3 UR10, UPT, UPT, UR42, 0xc0, URZ ;  /* 0x000000c02a0a9890 */ /* 0x000fe2000fffe0ff */
[----:B------:R-:W-:Y:S01]  /*4af0*/  @P3 SHF.R.U32.HI R27, RZ, 0x10, R21 ;  /* 0x00000010ff1b3819 */ /* 0x000fe20000011615 */
[----:B------:R-:W-:Y:S01]  /*4b00*/  UMOV UR19, 0x10000000 ;  /* 0x1000000000137882 */ /* 0x000fe20000000000 */
[----:B------:R-:W-:Y:S01]  /*4b10*/  UMOV UR11, UR43 ;  /* 0x0000002b000b7c82 */ /* 0x000fe20008000000 */
[----:B------:R-:W-:Y:S01]  /*4b20*/  UMOV UR12, UR36 ;  /* 0x00000024000c7c82 */ /* 0x000fe20008000000 */
[----:B------:R-:W-:Y:S02]  /*4b30*/  VIADD R29, R29, 0x1 ;  /* 0x000000011d1d7836 */ /* 0x000fe40000000000 */
[----:B------:R-:W-:Y:S01]  /*4b40*/  IMAD.U32 R9, RZ, RZ, UR8 ;  /* 0x00000008ff097e24 */ /* 0x000fe2000f8e00ff */
[----:B------:R-:W-:Y:S01]  /*4b50*/  @!UP1 UIADD3 UR8, UPT, UPT, UR7, 0x4400, URZ ;  /* 0x0000440007089890 */ /* 0x000fe2000fffe0ff */
[----:B------:R-:W-:Y:S01]  /*4b60*/  IMAD.U32 R8, RZ, RZ, UR9 ;  /* 0x00000009ff087e24 */ /* 0x000fe2000f8e00ff */
[----:B------:R-:W-:Y:S01]  /*4b70*/  VOTEU.ALL UP1, P4 ;  /* 0x0000000000ff7886 */ /* 0x000fe20002020000 */
[----:B------:R-:W-:Y:S01]  /*4b80*/  UMOV UR9, UR25 ;  /* 0x0000001900097c82 */ /* 0x000fe20008000000 */
[----:B------:R-:W-:Y:S02]  /*4b90*/  @!P4 R2UR UR21, R9 ;  /* 0x000000000915c2ca */ /* 0x000fe400000e0000 */
[----:B------:R-:W-:Y:S02]  /*4ba0*/  @!P4 R2UR UR20, R8 ;  /* 0x000000000814c2ca */ /* 0x000fe400000e0000 */
[----:B------:R-:W3:Y:S11]  /*4bb0*/  LDC.64 R8, c[0x0][0xb10] ;  /* 0x0002c400ff087b82 */ /* 0x000ef60000000a00 */
[----:B------:R1:W-:Y:S01]  /*4bc0*/  @!UP1 UTMALDG.3D [UR8], [UR20], desc[UR18] ;  /* 0x00001208140095b4 */ /* 0x0003e20008011000 */
[----:B------:R5:W-:Y:S01]  /*4bd0*/  @!P4 SYNCS.ARRIVE.TRANS64.RED.A0TR RZ, [UR7+0x50], R0 ;  /* 0x00005000ffffc9a7 */ /* 0x000be20008300407 */
[C---:B---3--:R-:W-:Y:S01]  /*4be0*/  @!P1 IMAD.HI.U32 R8, R11.reuse, R8, RZ ;  /* 0x000000080b089227 */ /* 0x048fe200078e00ff */
[----:B--2---:R-:W-:Y:S02]  /*4bf0*/  @!P1 ISETP.NE.AND P0, PT, R12, 0x1, PT ;  /* 0x000000010c00980c */ /* 0x004fe40003f05270 */
[----:B-1----:R-:W-:Y:S01]  /*4c00*/  @!P1 ISETP.NE.AND P2, PT, R2, 0x1, PT ;  /* 0x000000010200980c */ /* 0x002fe20003f45270 */
[----:B------:R-:W-:Y:S01]  /*4c10*/  SYNCS.ARRIVE.TRANS64.RED.A1T0 RZ, [UR14], RZ ;  /* 0x000000ffffff79a7 */ /* 0x000fe2000810040e */
[C---:B------:R-:W-:Y:S01]  /*4c20*/  @!P1 IMAD.HI.U32 R13, R10.reuse, R13, RZ ;  /* 0x0000000d0a0d9227 */ /* 0x040fe200078e00ff */
[----:B------:R-:W-:Y:S04]  /*4c30*/  @!P1 SHF.R.U32.HI R8, RZ, R9, R8 ;  /* 0x00000009ff089219 */ /* 0x000fe80000011608 */
[----:B------:R-:W-:Y:S01]  /*4c40*/  @!P1 SEL R8, R11, R8, !P2 ;  /* 0x000000080b089207 */ /* 0x000fe20005000000 */
[----:B------:R-:W1:Y:S01]  /*4c50*/  SYNCS.PHASECHK.TRANS64.TRYWAIT P5, [UR7+0x78], R14 ;  /* 0x0000780eff0075a7 */ /* 0x000e6200080a1107 */
[----:B-----5:R-:W2:Y:S02]  /*4c60*/  @!P1 LDC R0, c[0x0][0xb20] ;  /* 0x0002c800ff009b82 */ /* 0x020ea40000000800 */
[----:B--2---:R-:W-:Y:S04]  /*4c70*/  @!P1 SHF.R.U32.HI R0, RZ, R0, R13 ;  /* 0x00000000ff009219 */ /* 0x004fe8000001160d */
[----:B------:R-:W-:Y:S05]  /*4c80*/  @!P1 SEL R9, R10, R0, !P0 ;  /* 0x000000000a099207 */ /* 0x000fea0004000000 */
[----:B------:R-:W-:Y:S02]  /*4c90*/  @!P1 IMAD.IADD R0, R9, 0x1, -R8 ;  /* 0x0000000109009824 */ /* 0x000fe400078e0a08 */
[----:B------:R-:W-:Y:S02]  /*4ca0*/  @!P1 IMAD.IADD R8, R8, 0x1, -R9 ;  /* 0x0000000108089824 */ /* 0x000fe400078e0a09 */
[----:B------:R-:W-:Y:S02]  /*4cb0*/  @!P1 IMAD R11, R0, R2, R11 ;  /* 0x00000002000b9224 */ /* 0x000fe400078e020b */
[----:B------:R-:W-:Y:S01]  /*4cc0*/  @!P1 IMAD R10, R8, R12, R10 ;  /* 0x0000000c080a9224 */ /* 0x000fe200078e020a */
[----:B-1----:R-:W-:Y:S06]  /*4cd0*/  @!P5 BRA `(.L_x_81) ;  /* 0x0000005800f0d947 */ /* 0x002fec0003800000 */
.L_x_211:
[----:B------:R-:W-:Y:S01]  /*4ce0*/  @!P4 IADD3 R2, P0, PT, R30, 0x580, RZ ;  /* 0x000005801e02c810 */ /* 0x000fe20007f1e0ff */
[----:B------:R-:W-:Y:S01]  /*4cf0*/  VOTEU.ALL UP1, P4 ;  /* 0x0000000000ff7886 */ /* 0x000fe20002020000 */
[----:B------:R-:W-:Y:S01]  /*4d00*/  UMOV UR18, 0x0 ;  /* 0x0000000000127882 */ /* 0x000fe20000000000 */
[----:B------:R-:W-:Y:S01]  /*4d10*/  UMOV UR19, 0x10000000 ;  /* 0x1000000000137882 */ /* 0x000fe20000000000 */
[----:B------:R-:W-:Y:S01]  /*4d20*/  @!P4 R2UR UR9, R2 ;  /* 0x000000000209c2ca */ /* 0x000fe200000e0000 */
[----:B-1----:R-:W-:Y:S01]  /*4d30*/  @!P4 IMAD.X R0, RZ, RZ, R31, P0 ;  /* 0x000000ffff00c224 */ /* 0x002fe200000e061f */
[----:B------:R-:W-:Y:S01]  /*4d40*/  @!UP1 UIADD3 UR10, UPT, UPT, UR42, 0xe0, URZ ;  /* 0x000000e02a0a9890 */ /* 0x000fe2000fffe0ff */
[----:B------:R-:W-:Y:S01]  /*4d50*/  ISETP.NE.AND P0, PT, R29, 0x2, PT ;  /* 0x000000021d00780c */ /* 0x000fe20003f05270 */
[----:B------:R-:W-:Y:S01]  /*4d60*/  UMOV UR11, UR43 ;  /* 0x0000002b000b7c82 */ /* 0x000fe20008000000 */
[----:B------:R-:W-:Y:S01]  /*4d70*/  UMOV UR12, UR36 ;  /* 0x00000024000c7c82 */ /* 0x000fe20008000000 */
[----:B------:R-:W-:Y:S01]  /*4d80*/  @!P4 R2UR UR8, R0 ;  /* 0x000000000008c2ca */ /* 0x000fe200000e0000 */
[----:B------:R-:W-:Y:S01]  /*4d90*/  IMAD.IADD R14, R10, 0x1, R62 ;  /* 0x000000010a0e7824 */ /* 0x000fe200078e023e */
[----:B------:R-:W-:Y:S01]  /*4da0*/  @P3 R2UR UR36, R27 ;  /* 0x000000001b2432ca */ /* 0x000fe200000e0000 */
[----:B------:R-:W-:Y:S01]  /*4db0*/  IMAD.IADD R15, R11, 0x1, R63 ;  /* 0x000000010b0f7824 */ /* 0x000fe200078e023f */
[----:B------:R-:W-:Y:S02]  /*4dc0*/  SEL R0, RZ, 0x1, P0 ;  /* 0x00000001ff007807 */ /* 0x000fe40000000000 */
[----:B------:R-:W-:Y:S01]  /*4dd0*/  SEL R29, R29, RZ, P0 ;  /* 0x000000ff1d1d7207 */ /* 0x000fe20000000000 */
[----:B------:R-:W-:Y:S01]  /*4de0*/  IMAD.U32 R8, RZ, RZ, UR9 ;  /* 0x00000009ff087e24 */ /* 0x000fe2000f8e00ff */
[----:B------:R-:W-:Y:S01]  /*4df0*/  UMOV UR9, UR17 ;  /* 0x0000001100097c82 */ /* 0x000fe20008000000 */
[----:B------:R-:W-:Y:S03]  /*4e00*/  LOP3.LUT R28, R28, R0, RZ, 0x3c, !PT ;  /* 0x000000001c1c7212 */ /* 0x000fe600078e3cff */
[----:B------:R-:W-:Y:S01]  /*4e10*/  @!P4 R2UR UR14, R8 ;  /* 0x00000000080ec2ca */ /* 0x000fe200000e0000 */
[----:B------:R-:W-:Y:S01]  /*4e20*/  IMAD.U32 R9, RZ, RZ, UR8 ;  /* 0x00000008ff097e24 */ /* 0x000fe2000f8e00ff */
[----:B------:R-:W-:Y:S01]  /*4e30*/  @!UP1 UIADD3 UR8, UPT, UPT, UR7, 0x6400, URZ ;  /* 0x0000640007089890 */ /* 0x000fe2000fffe0ff */
[----:B------:R-:W-:Y:S03]  /*4e40*/  VOTEU.ALL UP1, P4 ;  /* 0x0000000000ff7886 */ /* 0x000fe60002020000 */
[----:B------:R-:W-:Y:S11]  /*4e50*/  @!P4 R2UR UR15, R9 ;  /* 0x00000000090fc2ca */ /* 0x000ff600000e0000 */
[----:B------:R-:W-:Y:S02]  /*4e60*/  @!UPT UIADD3 URZ, UPT, UPT, URZ, URZ, URZ ;  /* 0x000000fffffff290 */ /* 0x000fe4000fffe0ff */
[----:B------:R2:W-:Y:S01]  /*4e70*/  @!UP1 UTMALDG.3D [UR8], [UR14], desc[UR18] ;  /* 0x000012080e0095b4 */ /* 0x0005e20008011000 */
[----:B------:R2:W-:Y:S01]  /*4e80*/  @!P4 SYNCS.ARRIVE.TRANS64.RED.A0TR RZ, [UR7+0x58], R25 ;  /* 0x00005819ffffc9a7 */ /* 0x0005e20008300407 */
[----:B------:R-:W-:Y:S01]  /*4e90*/  UPLOP3.LUT UP1, UPT, UPT, UPT, UPT, 0x80, 0x8 ;  /* 0x000000000008789c */ /* 0x000fe20003f2f070 */
[----:B------:R-:W-:Y:S01]  /*4ea0*/  SYNCS.ARRIVE.TRANS64.RED.A1T0 RZ, [UR13], RZ ;  /* 0x000000ffffff79a7 */ /* 0x000fe2000810040d */
[----:B------:R-:W-:Y:S09]  /*4eb0*/  @P3 BRA `(.L_x_82) ;  /* 0xffffffec002c3947 */ /* 0x000ff2000383ffff */
[----:B------:R-:W1:Y:S02]  /*4ec0*/  SYNCS.PHASECHK.TRANS64.TRYWAIT P0, [UR7+0x60], R32 ;  /* 0x00006020ff0075a7 */ /* 0x000e640008001107 */
[----:B-1----:R-:W-:Y:S05]  /*4ed0*/  @!P0 BRA `(.L_x_83) ;  /* 0x0000005800888947 */ /* 0x002fea0003800000 */
.L_x_213:
[----:B------:R-:W3:Y:S02]  /*4ee0*/  SYNCS.PHASECHK.TRANS64.TRYWAIT P0, [UR7+0x68], R32 ;  /* 0x00006820ff0075a7 */ /* 0x000ee40008001107 */
[----:B---3--:R-:W-:Y:S05]  /*4ef0*/  @!P0 BRA `(.L_x_84) ;  /* 0x0000005800988947 */ /* 0x008fea0003800000 */
.L_x_215:
[----:B------:R-:W3:Y:S01]  /*4f00*/  SYNCS.PHASECHK.TRANS64.TRYWAIT P0, [UR7+0x70], R32 ;  /* 0x00007020ff0075a7 */ /* 0x000ee20008001107 */
[----:B-1----:R-:W-:Y:S01]  /*4f10*/  HFMA2 R0, -RZ, RZ, 0, 5.9604644775390625e-08 ;  /* 0x00000001ff007431 */ /* 0x002fe200000001ff */
[----:B---3--:R-:W-:Y:S06]  /*4f20*/  @!P0 BRA `(.L_x_85) ;  /* 0x0000005800a48947 */ /* 0x008fec0003800000 */
.L_x_217:
[----:B-1----:R-:W-:Y:S02]  /*4f30*/  MOV R2, UR7 ;  /* 0x0000000700027c02 */ /* 0x002fe40008000f00 */
[----:B------:R-:W-:-:S07]  /*4f40*/  SHF.L.U32 R0, R0, 0x1f, RZ ;  /* 0x0000001f00007819 */ /* 0x000fce00000006ff */
.L_x_86:
[----:B-1----:R1:W3:Y:S02]  /*4f50*/  SYNCS.PHASECHK.TRANS64.TRYWAIT P0, [R2+URZ+0x78], R0 ;  /* 0x00007800020075a7 */ /* 0x0022e400080011ff */
[----:B---3--:R-:W-:Y:S05]  /*4f60*/  @!P0 NANOSLEEP.SYNCS 0x989680 ;  /* 0x009896800000895d */ /* 0x008fea0003900000 */
[----:B------:R-:W3:Y:S02]  /*4f70*/  @!P0 SYNCS.PHASECHK.TRANS64 P0, [R2+URZ+0x78], R0 ;  /* 0x00007800020085a7 */ /* 0x000ee400080010ff */
[----:B--23--:R-:W-:Y:S05]  /*4f80*/  @P0 EXIT ;  /* 0x000000000000094d */ /* 0x00cfea0003800000 */
[----:B------:R-:W-:Y:S05]  /*4f90*/  BRA `(.L_x_86) ;  /* 0xfffffffc00ec7947 */ /* 0x000fea000383ffff */
.L_x_67:
[----:B------:R-:W-:-:S06]  /*4fa0*/  UISETP.GE.AND UP1, UPT, UR8, 0x4, UPT ;  /* 0x000000040800788c */ /* 0x000fcc000bf26270 */
[----:B------:R-:W-:-:S13]  /*4fb0*/  PLOP3.LUT P0, PT, PT, PT, UP1, 0x80, 0x8 ;  /* 0x000000000008781c */ /* 0x000fda0003f0f018 */
[----:B------:R-:W-:Y:S05]  /*4fc0*/  @!P0 EXIT ;  /* 0x000000000000894d */ /* 0x000fea0003800000 */
[----:B------:R-:W-:Y:S01]  /*4fd0*/  BAR.SYNC.DEFER_BLOCKING 0x6, 0xa0 ;  /* 0x0182800000007b1d */ /* 0x000fe20000010000 */
[C---:B------:R-:W-:Y:S01]  /*4fe0*/  IMAD.SHL.U32 R4, R76.reuse, 0x20, RZ ;  /* 0x000000204c047824 */ /* 0x040fe200078e00ff */
[C---:B------:R-:W-:Y:S01]  /*4ff0*/  R2P PR, R76.reuse, 0x6 ;  /* 0x000000064c007804 */ /* 0x040fe20000000000 */
[C---:B------:R-:W-:Y:S01]  /*5000*/  IMAD.SHL.U32 R68, R76.reuse, 0x4, RZ ;  /* 0x000000044c447824 */ /* 0x040fe200078e00ff */
[----:B------:R-:W-:Y:S01]  /*5010*/  CS2R R72, SRZ ;  /* 0x0000000000487805 */ /* 0x000fe2000001ff00 */
[----:B------:R-:W-:Y:S01]  /*5020*/  IMAD.U32 R32, R76, 0x10000, RZ ;  /* 0x000100004c207824 */ /* 0x000fe200078e00ff */
[----:B------:R-:W-:Y:S02]  /*5030*/  UMOV UR48, 0x400 ;  /* 0x0000040000307882 */ /* 0x000fe40000000000 */
[----:B------:R-:W1:Y:S01]  /*5040*/  LDC R67, c[0x0][0x370] ;  /* 0x0000dc00ff437b82 */ /* 0x000e620000000800 */
[----:B------:R-:W-:Y:S01]  /*5050*/  ULEA UR48, UR37, UR48, 0x18 ;  /* 0x0000003025307291 */ /* 0x000fe2000f8ec0ff */
[----:B------:R-:W-:Y:S01]  /*5060*/  LOP3.LUT R3, R4, 0xe0, RZ, 0xc0, !PT ;  /* 0x000000e004037812 */ /* 0x000fe200078ec0ff */
[----:B------:R-:W-:Y:S01]  /*5070*/  IMAD.SHL.U32 R2, R76, 0x10, RZ ;  /* 0x000000104c027824 */ /* 0x000fe200078e00ff */
[----:B------:R-:W-:Y:S01]  /*5080*/  LOP3.LUT R4, R4, 0x100, RZ, 0xc0, !PT ;  /* 0x0000010004047812 */ /* 0x000fe200078ec0ff */
[----:B------:R-:W-:Y:S01]  /*5090*/  UIADD3 UR4, UPT, UPT, UR48, 0x400, URZ ;  /* 0x0000040030047890 */ /* 0x000fe2000fffe0ff */
[----:B------:R-:W-:Y:S01]  /*50a0*/  LOP3.LUT R68, R3, 0x1c, R68, 0xf8, !PT ;  /* 0x0000001c03447812 */ /* 0x000fe200078ef844 */
[----:B------:R-:W-:Y:S01]  /*50b0*/  IMAD.MOV.U32 R75, RZ, RZ, 0x10 ;  /* 0x00000010ff4b7424 */ /* 0x000fe200078e00ff */
[----:B------:R-:W2:Y:S01]  /*50c0*/  LDC R28, c[0x0][0xb0c] ;  /* 0x0002c300ff1c7b82 */ /* 0x000ea20000000800 */
[----:B------:R-:W-:Y:S01]  /*50d0*/  SHF.R.U32.HI R3, RZ, 0x2, R76 ;  /* 0x00000002ff037819 */ /* 0x000fe2000001164c */
[----:B------:R-:W-:Y:S01]  /*50e0*/  IMAD.MOV.U32 R74, RZ, RZ, 0x20 ;  /* 0x00000020ff4a7424 */ /* 0x000fe200078e00ff */
[----:B------:R-:W-:Y:S01]  /*50f0*/  LOP3.LUT R32, R32, 0x600000, RZ, 0xc0, !PT ;  /* 0x0060000020207812 */ /* 0x000fe200078ec0ff */
[----:B------:R-:W-:Y:S01]  /*5100*/  IMAD.MOV.U32 R31, RZ, RZ, RZ ;  /* 0x000000ffff1f7224 */ /* 0x000fe200078e00ff */
[----:B------:R-:W-:Y:S01]  /*5110*/  LOP3.LUT R2, R4, 0x600, R2, 0xf8, !PT ;  /* 0x0000060004027812 */ /* 0x000fe200078ef802 */
[----:B------:R-:W-:Y:S01]  /*5120*/  IMAD.MOV.U32 R79, RZ, RZ, RZ ;  /* 0x000000ffff4f7224 */ /* 0x000fe200078e00ff */
[----:B------:R-:W-:Y:S01]  /*5130*/  LOP3.LUT R68, R68, 0x4, R3, 0x78, !PT ;  /* 0x0000000444447812 */ /* 0x000fe200078e7803 */
[----:B------:R-:W4:Y:S01]  /*5140*/  LDC R65, c[0x0][0xb20] ;  /* 0x0002c800ff417b82 */ /* 0x000f220000000800 */
[----:B------:R-:W3:Y:S01]  /*5150*/  LDS R0, [UR48+0x140] ;  /* 0x00014030ff007984 */ /* 0x000ee20008000800 */
[----:B------:R-:W-:Y:S01]  /*5160*/  LOP3.LUT R76, R76, 0x60, RZ, 0xc0, !PT ;  /* 0x000000604c4c7812 */ /* 0x000fe200078ec0ff */
[----:B------:R-:W-:Y:S01]  /*5170*/  IMAD.U32 R70, RZ, RZ, UR4 ;  /* 0x00000004ff467e24 */ /* 0x000fe2000f8e00ff */
[----:B------:R-:W-:Y:S01]  /*5180*/  LOP3.LUT R68, R2, R68, RZ, 0xfc, !PT ;  /* 0x0000004402447212 */ /* 0x000fe200078efcff */
[----:B------:R-:W1:Y:S01]  /*5190*/  LDCU.64 UR52, c[0x0][0x348] ;  /* 0x00006900ff3477ac */ /* 0x000e620008000a00 */
[----:B------:R-:W-:-:S02]  /*51a0*/  SEL R75, R75, 0xfffffff0, !P2 ;  /* 0xfffffff04b4b7807 */ /* 0x000fc40005000000 */
[----:B------:R-:W1:Y:S01]  /*51b0*/  LDC R27, c[0x0][0xb30] ;  /* 0x0002cc00ff1b7b82 */ /* 0x000e620000000800 */
[----:B------:R-:W-:Y:S01]  /*51c0*/  SEL R74, R74, 0xffffffe0, !P1 ;  /* 0xffffffe04a4a7807 */ /* 0x000fe20004800000 */
[----:B------:R-:W1:Y:S01]  /*51d0*/  LDCU.64 UR38, c[0x0][0x888] ;  /* 0x00011100ff2677ac */ /* 0x000e620008000a00 */
[----:B------:R-:W1:Y:S05]  /*51e0*/  LDCU.64 UR44, c[0x0][0x890] ;  /* 0x00011200ff2c77ac */ /* 0x000e6a0008000a00 */
[----:B------:R-:W1:Y:S01]  /*51f0*/  LDC.64 R60, c[0x0][0xb10] ;  /* 0x0002c400ff3c7b82 */ /* 0x000e620000000a00 */
[----:B------:R-:W-:Y:S01]  /*5200*/  UMOV UR49, URZ ;  /* 0x000000ff00317c82 */ /* 0x000fe20008000000 */
[----:B------:R-:W-:-:S06]  /*5210*/  UMOV UR51, URZ ;  /* 0x000000ff00337c82 */ /* 0x000fcc0008000000 */
[----:B------:R-:W1:Y:S08]  /*5220*/  LDC.64 R24, c[0x0][0xb18] ;  /* 0x0002c600ff187b82 */ /* 0x000e700000000a00 */
[----:B------:R-:W1:Y:S08]  /*5230*/  LDC.64 R22, c[0x0][0xb28] ;  /* 0x0002ca00ff167b82 */ /* 0x000e700000000a00 */
[----:B------:R-:W1:Y:S01]  /*5240*/  LDC.64 R58, c[0x0][0x8b0] ;  /* 0x00022c00ff3a7b82 */ /* 0x000e620000000a00 */
[----:B---3--:R-:W-:-:S07]  /*5250*/  IMAD.IADD R32, R0, 0x1, R32 ;  /* 0x0000000100207824 */ /* 0x008fce00078e0220 */
[----:B------:R-:W3:Y:S08]  /*5260*/  LDC.64 R56, c[0x0][0x8a8] ;  /* 0x00022a00ff387b82 */ /* 0x000ef00000000a00 */
[----:B--2-4-:R-:W1:Y:S02]  /*5270*/  LDC R66, c[0x0][0x374] ;  /* 0x0000dd00ff427b82 */ /* 0x014e640000000800 */
.L_x_162:
[C---:B------:R-:W-:Y:S02]  /*5280*/  LEA R0, R79.reuse, UR48, 0x3 ;  /* 0x000000304f007c11 */ /* 0x040fe4000f8e18ff */
[----:B------:R-:W-:Y:S02]  /*5290*/  SHF.L.U32 R2, R72, 0x1f, RZ ;  /* 0x0000001f48027819 */ /* 0x000fe400000006ff */
[----:B------:R-:W-:Y:S02]  /*52a0*/  LEA R16, R79, UR48, 0x4 ;  /* 0x000000304f107c11 */ /* 0x000fe4000f8e20ff */
[----:B------:R-:W2:Y:S02]  /*52b0*/  SYNCS.PHASECHK.TRANS64.TRYWAIT P0, [R0+URZ+0x90], R2 ;  /* 0x00009002000075a7 */ /* 0x000ea400080011ff */
[----:B--2---:R-:W-:Y:S05]  /*52c0*/  @!P0 BRA `(.L_x_87) ;  /* 0x0000005400d48947 */ /* 0x004fea0003800000 */
.L_x_218:
[----:B------:R-:W4:Y:S01]  /*52d0*/  LDC.64 R10, c[0x0][0xb10] ;  /* 0x0002c400ff0a7b82 */ /* 0x000f220000000a00 */
[----:B------:R-:W3:Y:S01]  /*52e0*/  LDS.128 R16, [R16+0x120] ;  /* 0x0001200010107984 */ /* 0x000ee20000000c00 */
[----:B-1----:R-:W-:Y:S01]  /*52f0*/  ISETP.NE.AND P1, PT, R27, 0x1, PT ;  /* 0x000000011b00780c */ /* 0x002fe20003f25270 */
[----:B--2---:R-:W-:Y:S01]  /*5300*/  VIADD R0, R0, 0xa0 ;  /* 0x000000a000007836 */ /* 0x004fe20000000000 */
[----:B------:R-:W-:Y:S04]  /*5310*/  ISETP.GE.AND P0, PT, R26, 0x1, PT ;  /* 0x000000011a00780c */ /* 0x000fe80003f06270 */
[----:B------:R-:W1:Y:S01]  /*5320*/  LDC.64 R8, c[0x0][0xb18] ;  /* 0x0002c600ff087b82 */ /* 0x000e620000000a00 */
[----:B------:R-:W-:Y:S01]  /*5330*/  PRMT R0, RZ, 0x654, R0 ;  /* 0x00000654ff007816 */ /* 0x000fe20000000000 */
[----:B------:R-:W-:Y:S01]  /*5340*/  @!PT LDS RZ, [RZ] ;  /* 0x00000000fffff984 */ /* 0x000fe20000000800 */
[----:B------:R-:W-:Y:S01]  /*5350*/  @!PT LDS RZ, [RZ] ;  /* 0x00000000fffff984 */ /* 0x000fe20000000800 */
[----:B------:R-:W-:Y:S01]  /*5360*/  @!PT LDS RZ, [RZ] ;  /* 0x00000000fffff984 */ /* 0x000fe20000000800 */
[----:B------:R-:W-:Y:S01]  /*5370*/  @!PT LDS RZ, [RZ] ;  /* 0x00000000fffff984 */ /* 0x000fe20000000800 */
[----:B------:R2:W-:Y:S06]  /*5380*/  MEMBAR.ALL.CTA ;  /* 0x0000000000007992 */ /* 0x0005ec0000008000 */
[----:B--2---:R-:W2:Y:S01]  /*5390*/  FENCE.VIEW.ASYNC.S ;  /* 0x00000000000073c6 */ /* 0x004ea20000000000 */
[----:B------:R-:W1:Y:S08]  /*53a0*/  @!P1 LDC R12, c[0x0][0xb20] ;  /* 0x0002c800ff0c9b82 */ /* 0x000e700000000800 */
[----:B------:R-:W1:Y:S01]  /*53b0*/  @!P1 LDC R7, c[0x0][0xb0c] ;  /* 0x0002c300ff079b82 */ /* 0x000e620000000800 */
[----:B--2---:R2:W-:Y:S01]  /*53c0*/  SYNCS.ARRIVE.TRANS64.RED.A1T0 RZ, [R0+URZ], RZ ;  /* 0x000000ff00ff79a7 */ /* 0x0045e200081004ff */
[----:B---3--:R-:W-:Y:S04]  /*53d0*/  LOP3.LUT P4, RZ, R18, 0x1, RZ, 0xc0, !PT ;  /* 0x0000000112ff7812 */ /* 0x008fe8000788c0ff */
[----:B------:R-:W-:Y:S09]  /*53e0*/  P2R R77, PR, RZ, 0x10 ;  /* 0x00000010ff4d7803 */ /* 0x000ff20000000000 */
[----:B------:R-:W-:Y:S02]  /*53f0*/  @P4 MOV R30, R16 ;  /* 0x00000010001e4202 */ /* 0x000fe40000000f00 */
[----:B------:R-:W-:Y:S01]  /*5400*/  @P4 LOP3.LUT R29, R17, 0xffff, RZ, 0xc0, !PT ;  /* 0x0000ffff111d4812 */ /* 0x000fe200078ec0ff */
[----:B--2-4-:R-:W-:Y:S06]  /*5410*/  @!P0 BRA `(.L_x_88) ;  /* 0x0000000000a48947 */ /* 0x014fec0003800000 */
[----:B------:R-:W-:Y:S01]  /*5420*/  IMAD.HI.U32 R0, R66, R25, RZ ;  /* 0x0000001942007227 */ /* 0x000fe200078e00ff */
[----:B------:R-:W-:Y:S02]  /*5430*/  ISETP.NE.AND P0, PT, R24, 0x1, PT ;  /* 0x000000011800780c */ /* 0x000fe40003f05270 */
[----:B------:R-:W-:Y:S01]  /*5440*/  ISETP.NE.AND P2, PT, R26, 0x1, PT ;  /* 0x000000011a00780c */ /* 0x000fe20003f45270 */
[----:B------:R-:W-:Y:S01]  /*5450*/  IMAD.HI.U32 R4, R67, R60, RZ ;  /* 0x0000003c43047227 */ /* 0x000fe200078e00ff */
[----:B------:R-:W-:Y:S02]  /*5460*/  SHF.R.U32.HI R0, RZ, R65, R0 ;  /* 0x00000041ff007219 */ /* 0x000fe40000011600 */
[----:B------:R-:W-:Y:S01]  /*5470*/  ISETP.NE.AND P3, PT, R28, 0x1, PT ;  /* 0x000000011c00780c */ /* 0x000fe20003f65270 */
[----:B------:R-:W-:Y:S01]  /*5480*/  IMAD.HI.U32 R6, R29, R25, RZ ;  /* 0x000000191d067227 */ /* 0x000fe200078e00ff */
[-C--:B------:R-:W-:Y:S02]  /*5490*/  SHF.R.U32.HI R4, RZ, R61.reuse, R4 ;  /* 0x0000003dff047219 */ /* 0x080fe40000011604 */
[----:B------:R-:W-:Y:S01]  /*54a0*/  SEL R0, R66, R0, !P0 ;  /* 0x0000000042007207 */ /* 0x000fe20004000000 */
[----:B------:R-:W-:Y:S01]  /*54b0*/  IMAD.HI.U32 R5, R30, R60, RZ ;  /* 0x0000003c1e057227 */ /* 0x000fe200078e00ff */
[----:B------:R-:W-:Y:S03]  /*54c0*/  SEL R4, R67, R4, !P3 ;  /* 0x0000000443047207 */ /* 0x000fe60005800000 */
[-C--:B------:R-:W-:Y:S01]  /*54d0*/  IMAD.HI.U32 R3, R0, R22.reuse, RZ ;  /* 0x0000001600037227 */ /* 0x080fe200078e00ff */
[----:B------:R-:W-:Y:S03]  /*54e0*/  SHF.R.U32.HI R5, RZ, R61, R5 ;  /* 0x0000003dff057219 */ /* 0x000fe60000011605 */
[----:B------:R-:W-:Y:S01]  /*54f0*/  IMAD.HI.U32 R2, R4, R22, RZ ;  /* 0x0000001604027227 */ /* 0x000fe200078e00ff */
[----:B------:R-:W-:Y:S02]  /*5500*/  @P2 SHF.R.U32.HI R0, RZ, R23, R3 ;  /* 0x00000017ff002219 */ /* 0x000fe40000011603 */
[----:B------:R-:W-:Y:S02]  /*5510*/  SHF.R.U32.HI R3, RZ, R65, R6 ;  /* 0x00000041ff037219 */ /* 0x000fe40000011606 */
[----:B------:R-:W-:Y:S01]  /*5520*/  @P2 SHF.R.U32.HI R4, RZ, R23, R2 ;  /* 0x00000017ff042219 */ /* 0x000fe20000011602 */
[----:B------:R-:W-:Y:S01]  /*5530*/  IMAD R0, R26, R0, RZ ;  /* 0x000000001a007224 */ /* 0x000fe200078e02ff */
[----:B------:R-:W-:Y:S02]  /*5540*/  SEL R3, R29, R3, !P0 ;  /* 0x000000031d037207 */ /* 0x000fe40004000000 */
[----:B------:R-:W-:Y:S01]  /*5550*/  SEL R2, R30, R5, !P3 ;  /* 0x000000051e027207 */ /* 0x000fe20005800000 */
[----:B------:R-:W-:Y:S01]  /*5560*/  IMAD R5, R26, R4, RZ ;  /* 0x000000041a057224 */ /* 0x000fe200078e02ff */
[C---:B------:R-:W-:Y:S01]  /*5570*/  ISETP.GE.AND P0, PT, R3.reuse, R0, PT ;  /* 0x000000000300720c */ /* 0x040fe20003f06270 */
[C---:B------:R-:W-:Y:S03]  /*5580*/  IMAD.HI.U32 R0, R3.reuse, R22, RZ ;  /* 0x0000001603007227 */ /* 0x040fe600078e00ff */
[C---:B------:R-:W-:Y:S02]  /*5590*/  ISETP.GE.OR P0, PT, R2.reuse, R5, P0 ;  /* 0x000000050200720c */ /* 0x040fe40000706670 */
[----:B------:R-:W-:Y:S04]  /*55a0*/  SHF.R.U32.HI R0, RZ, R23, R0 ;  /* 0x00000017ff007219 */ /* 0x000fe80000011600 */
[C---:B------:R-:W-:Y:S05]  /*55b0*/  SEL R6, R3.reuse, R0, !P2 ;  /* 0x0000000003067207 */ /* 0x040fea0005000000 */
        /* <DEDUP_REMOVED lines=14> */
[----:B------:R-:W-:Y:S07]  /*56a0*/  IMAD R29, R3, R24, R29 ;  /* 0x00000018031d7224 */ /* 0x000fee00078e021d */
.L_x_88:
[----:B-1----:R-:W-:Y:S01]  /*56b0*/  @!P1 ISETP.NE.AND P0, PT, R8, 0x1, PT ;  /* 0x000000010800980c */ /* 0x002fe20003f05270 */
[----:B------:R-:W-:Y:S01]  /*56c0*/  @!P1 IMAD.HI.U32 R2, R29, R9, RZ ;  /* 0x000000091d029227 */ /* 0x000fe200078e00ff */
[----:B------:R-:W-:Y:S01]  /*56d0*/  R2UR UR42, R15 ;  /* 0x000000000f2a72ca */ /* 0x000fe200000e0000 */
[----:B------:R-:W-:Y:S01]  /*56e0*/  BSSY.RECONVERGENT B6, `(.L_x_89) ;  /* 0x0000031000067945 */ /* 0x000fe20003800200 */
[----:B------:R-:W-:Y:S01]  /*56f0*/  R2UR UR41, R14 ;  /* 0x000000000e2972ca */ /* 0x000fe200000e0000 */
[----:B------:R-:W-:Y:S01]  /*5700*/  @!P1 IMAD.HI.U32 R0, R30, R10, RZ ;  /* 0x0000000a1e009227 */ /* 0x000fe200078e00ff */
[----:B------:R-:W-:Y:S02]  /*5710*/  @!P1 SHF.R.U32.HI R2, RZ, R12, R2 ;  /* 0x0000000cff029219 */ /* 0x000fe40000011602 */
[----:B------:R-:W-:Y:S01]  /*5720*/  @!P1 ISETP.NE.AND P2, PT, R7, 0x1, PT ;  /* 0x000000010700980c */ /* 0x000fe20003f45270 */
[----:B------:R-:W-:Y:S01]  /*5730*/  VIADD R79, R79, 0x1 ;  /* 0x000000014f4f7836 */ /* 0x000fe20000000000 */
[----:B------:R-:W-:Y:S02]  /*5740*/  @!P1 SEL R2, R29, R2, !P0 ;  /* 0x000000021d029207 */ /* 0x000fe40004000000 */
[----:B------:R-:W-:Y:S02]  /*5750*/  @!P1 SHF.R.U32.HI R0, RZ, R11, R0 ;  /* 0x0000000bff009219 */ /* 0x000fe40000011600 */
[----:B------:R-:W-:Y:S01]  /*5760*/  LOP3.LUT P0, RZ, R70, 0x3f0, RZ, 0xc0, !PT ;  /* 0x000003f046ff7812 */ /* 0x000fe2000780c0ff */
[----:B------:R-:W-:Y:S01]  /*5770*/  USHF.L.U32 UR42, UR42, 0x6, URZ ;  /* 0x000000062a2a7899 */ /* 0x000fe200080006ff */
[----:B------:R-:W-:Y:S01]  /*5780*/  @!P1 SEL R3, R30, R0, !P2 ;  /* 0x000000001e039207 */ /* 0x000fe20005000000 */
[----:B------:R-:W-:Y:S01]  /*5790*/  USHF.L.U32 UR41, UR41, 0x8, URZ ;  /* 0x0000000829297899 */ /* 0x000fe200080006ff */
[----:B------:R-:W-:Y:S03]  /*57a0*/  @P4 SHF.R.U32.HI R71, RZ, 0x10, R17 ;  /* 0x00000010ff474819 */ /* 0x000fe60000011611 */
[----:B------:R-:W-:Y:S02]  /*57b0*/  @!P1 IMAD.IADD R0, R2, 0x1, -R3 ;  /* 0x0000000102009824 */ /* 0x000fe400078e0a03 */
[----:B------:R-:W-:Y:S02]  /*57c0*/  @!P1 IMAD.IADD R2, R3, 0x1, -R2 ;  /* 0x0000000103029824 */ /* 0x000fe400078e0a02 */
[----:B------:R-:W-:Y:S02]  /*57d0*/  @!P1 IMAD R30, R0, R7, R30 ;  /* 0x00000007001e9224 */ /* 0x000fe400078e021e */
[----:B------:R-:W-:Y:S01]  /*57e0*/  @!P1 IMAD R29, R2, R8, R29 ;  /* 0x00000008021d9224 */ /* 0x000fe200078e021d */
[----:B------:R-:W-:Y:S06]  /*57f0*/  @!P0 BRA `(.L_x_90) ;  /* 0x00000000007c8947 */ /* 0x000fec0003800000 */
[----:B------:R-:W1:Y:S01]  /*5800*/  LDCU.64 UR8, c[0x4][0x80] ;  /* 0x01001000ff0877ac */ /* 0x000e620008000a00 */
[----:B------:R-:W-:Y:S01]  /*5810*/  MOV R2, 0x0 ;  /* 0x0000000000027802 */ /* 0x000fe20000000f00 */
[----:B------:R-:W-:Y:S02]  /*5820*/  HFMA2 R12, -RZ, RZ, 0, 5.9604644775390625e-08 ;  /* 0x00000001ff0c7431 */ /* 0x000fe400000001ff */
[----:B------:R-:W-:Y:S01]  /*5830*/  IMAD.MOV.U32 R8, RZ, RZ, 0x70 ;  /* 0x00000070ff087424 */ /* 0x000fe200078e00ff */
[----:B------:R2:W3:Y:S01]  /*5840*/  LDC.64 R14, c[0x4][R2] ;  /* 0x01000000020e7b82 */ /* 0x0004e20000000a00 */
[----:B------:R-:W4:Y:S01]  /*5850*/  LDCU.64 UR6, c[0x4][0x88] ;  /* 0x01001100ff0677ac */ /* 0x000f220008000a00 */
[----:B------:R-:W-:Y:S01]  /*5860*/  IMAD.MOV.U32 R13, RZ, RZ, RZ ;  /* 0x000000ffff0d7224 */ /* 0x000fe200078e00ff */
[----:B------:R-:W2:Y:S01]  /*5870*/  LDCU.64 UR4, c[0x4][0x8] ;  /* 0x01000100ff0477ac */ /* 0x000ea20008000a00 */
[----:B-1----:R-:W-:Y:S01]  /*5880*/  MOV R5, UR9 ;  /* 0x0000000900057c02 */ /* 0x002fe20008000f00 */
[----:B------:R-:W-:Y:S01]  /*5890*/  IMAD.U32 R4, RZ, RZ, UR8 ;  /* 0x00000008ff047e24 */ /* 0x000fe2000f8e00ff */
[----:B----4-:R-:W-:Y:S01]  /*58a0*/  MOV R7, UR7 ;  /* 0x0000000700077c02 */ /* 0x010fe20008000f00 */
[----:B------:R-:W-:Y:S01]  /*58b0*/  IMAD.U32 R6, RZ, RZ, UR6 ;  /* 0x00000006ff067e24 */ /* 0x000fe2000f8e00ff */
[----:B--2---:R-:W-:Y:S01]  /*58c0*/  MOV R11, UR5 ;  /* 0x00000005000b7c02 */ /* 0x004fe20008000f00 */
[----:B------:R-:W-:Y:S02]  /*58d0*/  IMAD.U32 R10, RZ, RZ, UR4 ;  /* 0x00000004ff0a7e24 */ /* 0x000fe4000f8e00ff */
[----:B------:R-:W-:Y:S07]  /*58e0*/  LEPC R20, `(.L_x_91) ;  /* 0x000000001014794e */ /* 0x000fee0000000000 */
[----:B---3-5:R-:W-:Y:S05]  /*58f0*/  CALL.ABS.NOINC R14 ;  /* 0x000000000e007343 */ /* 0x028fea0003c00000 */
.L_x_91:
[----:B------:R-:W1:Y:S01]  /*5900*/  LDCU.64 UR8, c[0x4][0x80] ;  /* 0x01001000ff0877ac */ /* 0x000e620008000a00 */
[----:B------:R-:W2:Y:S01]  /*5910*/  LDC.64 R2, c[0x4][R2] ;  /* 0x0100000002027b82 */ /* 0x000ea20000000a00 */
[----:B------:R-:W-:Y:S02]  /*5920*/  HFMA2 R12, -RZ, RZ, 0, 5.9604644775390625e-08 ;  /* 0x00000001ff0c7431 */ /* 0x000fe400000001ff */
[----:B------:R-:W-:Y:S02]  /*5930*/  IMAD.MOV.U32 R8, RZ, RZ, 0x70 ;  /* 0x00000070ff087424 */ /* 0x000fe400078e00ff */
[----:B------:R-:W-:Y:S01]  /*5940*/  IMAD.MOV.U32 R13, RZ, RZ, RZ ;  /* 0x000000ffff0d7224 */ /* 0x000fe200078e00ff */
[----:B------:R-:W3:Y:S01]  /*5950*/  LDCU.64 UR6, c[0x4][0x88] ;  /* 0x01001100ff0677ac */ /* 0x000ee20008000a00 */
[----:B------:R-:W4:Y:S01]  /*5960*/  LDCU.64 UR4, c[0x4][0x8] ;  /* 0x01000100ff0477ac */ /* 0x000f220008000a00 */
[----:B-1----:R-:W-:Y:S02]  /*5970*/  MOV R4, UR8 ;  /* 0x0000000800047c02 */ /* 0x002fe40008000f00 */
[----:B------:R-:W-:Y:S02]  /*5980*/  MOV R5, UR9 ;  /* 0x0000000900057c02 */ /* 0x000fe40008000f00 */
[----:B---3--:R-:W-:Y:S01]  /*5990*/  MOV R7, UR7 ;  /* 0x0000000700077c02 */ /* 0x008fe20008000f00 */
[----:B------:R-:W-:Y:S01]  /*59a0*/  IMAD.U32 R6, RZ, RZ, UR6 ;  /* 0x00000006ff067e24 */ /* 0x000fe2000f8e00ff */
[----:B----4-:R-:W-:Y:S01]  /*59b0*/  MOV R11, UR5 ;  /* 0x00000005000b7c02 */ /* 0x010fe20008000f00 */
[----:B------:R-:W-:Y:S02]  /*59c0*/  IMAD.U32 R10, RZ, RZ, UR4 ;  /* 0x00000004ff0a7e24 */ /* 0x000fe4000f8e00ff */
[----:B------:R-:W-:Y:S07]  /*59d0*/  LEPC R20, `(.L_x_90) ;  /* 0x000000001014794e */ /* 0x000fee0000000000 */
[----:B--2---:R-:W-:Y:S05]  /*59e0*/  CALL.ABS.NOINC R2 ;  /* 0x0000000002007343 */ /* 0x004fea0003c00000 */
.L_x_90:
[----:B------:R-:W-:Y:S05]  /*59f0*/  BSYNC.RECONVERGENT B6 ;  /* 0x0000000000067941 */ /* 0x000fea0003800200 */
.L_x_89:
[----:B------:R-:W-:Y:S01]  /*5a00*/  ISETP.NE.U32.AND P4, PT, R58, RZ, PT ;  /* 0x000000ff3a00720c */ /* 0x000fe20003f85070 */
[----:B------:R-:W-:Y:S01]  /*5a10*/  UISETP.NE.AND UP2, UPT, UR50, URZ, UPT ;  /* 0x000000ff3200728c */ /* 0x000fe2000bf45270 */
[----:B------:R-:W-:Y:S01]  /*5a20*/  ISETP.NE.U32.AND P2, PT, RZ, UR38, PT ;  /* 0x00000026ff007c0c */ /* 0x000fe2000bf45070 */
[----:B------:R-:W-:Y:S01]  /*5a30*/  UISETP.NE.U32.AND UP1, UPT, UR44, URZ, UPT ;  /* 0x000000ff2c00728c */ /* 0x000fe2000bf25070 */
[----:B------:R-:W-:Y:S01]  /*5a40*/  ISETP.NE.AND.EX P4, PT, R59, RZ, PT, P4 ;  /* 0x000000ff3b00720c */ /* 0x000fe20003f85340 */
[----:B------:R-:W-:Y:S01]  /*5a50*/  UPLOP3.LUT UP0, UPT, UPT, UPT, UPT, 0x40, 0x4 ;  /* 0x000000000004789c */ /* 0x000fe20003f0e870 */
[----:B------:R-:W-:Y:S01]  /*5a60*/  ISETP.NE.AND.EX P2, PT, RZ, UR39, PT, P2 ;  /* 0x00000027ff007c0c */ /* 0x000fe2000bf45320 */
[----:B------:R-:W-:Y:S01]  /*5a70*/  UISETP.NE.AND.EX UP1, UPT, UR45, URZ, UPT, UP1 ;  /* 0x000000ff2d00728c */ /* 0x000fe2000bf25310 */
[----:B------:R-:W-:Y:S04]  /*5a80*/  PLOP3.LUT P1, PT, PT, PT, UP2, 0x80, 0x8 ;  /* 0x000000000008781c */ /* 0x000fe80003f2f028 */
[----:B------:R-:W-:Y:S06]  /*5a90*/  @UP2 UPLOP3.LUT UP0, UPT, UPT, UPT, UP1, 0x80, 0x8 ;  /* 0x000000000008289c */ /* 0x000fec0003f0f010 */
[----:B------:R-:W-:Y:S01]  /*5aa0*/  PLOP3.LUT P0, PT, PT, PT, UP0, 0x80, 0x8 ;  /* 0x000000000008781c */ /* 0x000fe20003f0f008 */
[----:B------:R-:W-:Y:S01]  /*5ab0*/  @!UPT UIADD3 URZ, UPT, UPT, URZ, URZ, URZ ;  /* 0x000000fffffff290 */ /* 0x000fe2000fffe0ff */
[----:B------:R-:W-:Y:S11]  /*5ac0*/  BRA.U !UP1, `(.L_x_92) ;  /* 0x0000000109387547 */ /* 0x000ff6000b800000 */
[----:B------:R-:W-:Y:S01]  /*5ad0*/  UISETP.NE.U32.AND UP0, UPT, UR38, URZ, UPT ;  /* 0x000000ff2600728c */ /* 0x000fe2000bf05070 */
[----:B------:R-:W-:Y:S02]  /*5ae0*/  HFMA2 R0, -RZ, RZ, 0, 5.9604644775390625e-08 ;  /* 0x00000001ff007431 */ /* 0x000fe400000001ff */
[----:B------:R-:W-:Y:S01]  /*5af0*/  IMAD.MOV.U32 R64, RZ, RZ, 0x1 ;  /* 0x00000001ff407424 */ /* 0x000fe200078e00ff */
[----:B------:R-:W-:Y:S06]  /*5b00*/  UISETP.NE.AND.EX UP0, UPT, UR39, URZ, UPT, UP0 ;  /* 0x000000ff2700728c */ /* 0x000fec000bf05300 */
[----:B------:R-:W-:Y:S05]  /*5b10*/  PLOP3.LUT P3, PT, PT, PT, UP0, 0x80, 0x8 ;  /* 0x000000000008781c */ /* 0x000fea0003f6f008 */
[----:B------:R-:W1:Y:S01]  /*5b20*/  @UP0 LDCU.64 UR6, c[0x0][0x888] ;  /* 0x00011100ff0607ac */ /* 0x000e620008000a00 */
[----:B------:R-:W-:Y:S07]  /*5b30*/  @UP0 UIMAD UR4, UR36, UR44, URZ ;  /* 0x0000002c240402a4 */ /* 0x000fee000f8e02ff */
[----:B------:R-:W-:Y:S01]  /*5b40*/  @!P3 PRMT R64, R0, 0x7610, R64 ;  /* 0x000076100040b816 */ /* 0x000fe20000000040 */
[----:B-1----:R-:W-:Y:S03]  /*5b50*/  @UP0 UIMAD.WIDE UR6, UR4, 0x4, UR6 ;  /* 0x00000004040608a5 */ /* 0x002fe6000f8e0206 */
[----:B------:R-:W1:Y:S03]  /*5b60*/  @!UP0 LDCU UR4, c[0x0][0x880] ;  /* 0x00011000ff0487ac */ /* 0x000e660008000800 */
[----:B------:R-:W-:Y:S01]  /*5b70*/  IMAD.U32 R2, RZ, RZ, UR6 ;  /* 0x00000006ff027e24 */ /* 0x000fe2000f8e00ff */
[----:B------:R-:W-:Y:S05]  /*5b80*/  MOV R3, UR7 ;  /* 0x0000000700037c02 */ /* 0x000fea0008000f00 */
[----:B-----5:R2:W5:Y:S02]  /*5b90*/  @P3 LDG.E R35, desc[UR46][R2.64] ;  /* 0x0000002e02233981 */ /* 0x020564000c1e1900 */
[----:B-12---:R-:W-:Y:S02]  /*5ba0*/  @!P3 IMAD.U32 R35, RZ, RZ, UR4 ;  /* 0x00000004ff23be24 */ /* 0x006fe4000f8e00ff */
.L_x_92:
[----:B------:R-:W-:Y:S05]  /*5bb0*/  @!P4 BRA `(.L_x_93) ;  /* 0x000000000020c947 */ /* 0x000fea0003800000 */
[----:B------:R-:W-:Y:S04]  /*5bc0*/  ISETP.NE.U32.AND P3, PT, R56, RZ, PT ;  /* 0x000000ff3800720c */ /* 0x000fe80003f65070 */
[----:B------:R-:W-:Y:S11]  /*5bd0*/  ISETP.NE.AND.EX P3, PT, R57, RZ, PT, P3 ;  /* 0x000000ff3900720c */ /* 0x000ff60003f65330 */
[----:B------:R-:W-:Y:S02]  /*5be0*/  @!UPT UIADD3 URZ, UPT, UPT, URZ, URZ, URZ ;  /* 0x000000fffffff290 */ /* 0x000fe4000fffe0ff */
[----:B------:R-:W1:Y:S01]  /*5bf0*/  @P3 LDC.64 R2, c[0x0][0x8a8] ;  /* 0x00022a00ff023b82 */ /* 0x000e620000000a00 */
[----:B------:R-:W-:Y:S04]  /*5c00*/  @P3 IMAD R0, R58, UR36, RZ ;  /* 0x000000243a003c24 */ /* 0x000fe8000f8e02ff */
[----:B-1----:R-:W-:Y:S05]  /*5c10*/  @P3 IMAD.WIDE R2, R0, 0x4, R2 ;  /* 0x0000000400023825 */ /* 0x002fea00078e0202 */
[----:B-----5:R1:W5:Y:S02]  /*5c20*/  @P3 LDG.E R33, desc[UR46][R2.64] ;  /* 0x0000002e02213981 */ /* 0x020364000c1e1900 */
[----:B-1----:R-:W2:Y:S02]  /*5c30*/  @!P3 LDC R33, c[0x0][0x8a0] ;  /* 0x00022800ff21bb82 */ /* 0x002ea40000000800 */
.L_x_93:
[----:B-----5:R-:W-:Y:S01]  /*5c40*/  FSETP.NEU.AND P3, PT, R35, RZ, PT ;  /* 0x000000ff2300720b */ /* 0x020fe20003f6d000 */
[----:B------:R-:W-:Y:S01]  /*5c50*/  IMAD.SHL.U32 R88, R68, 0x4, RZ ;  /* 0x0000000444587824 */ /* 0x000fe200078e00ff */
[----:B------:R-:W-:Y:S01]  /*5c60*/  SEL R4, RZ, 0xffffffff, P2 ;  /* 0xffffffffff047807 */ /* 0x000fe20001000000 */
[----:B------:R-:W-:Y:S01]  /*5c70*/  BSSY B1, `(.L_x_94) ;  /* 0x0000042000017945 */ /* 0x000fe20003800000 */
[----:B------:R-:W-:Y:S01]  /*5c80*/  @P1 LOP3.LUT P2, RZ, R64, 0xff, RZ, 0xc0, !PT ;  /* 0x000000ff40ff1812 */ /* 0x000fe2000784c0ff */
[----:B------:R-:W-:Y:S01]  /*5c90*/  VIADD R83, R88, UR48 ;  /* 0x0000003058537c36 */ /* 0x000fe20008000000 */
[----:B------:R-:W-:Y:S01]  /*5ca0*/  @P1 SEL R0, RZ, 0xffffffff, P3 ;  /* 0xffffffffff001807 */ /* 0x000fe20001800000 */
[----:B------:R-:W-:Y:S01]  /*5cb0*/  IMAD.MOV.U32 R89, RZ, RZ, 0x1 ;  /* 0x00000001ff597424 */ /* 0x000fe200078e00ff */
[----:B------:R-:W-:Y:S01]  /*5cc0*/  LEA R85, R31, UR48, 0x3 ;  /* 0x000000301f557c11 */ /* 0x000fe2000f8e18ff */
[----:B------:R-:W-:Y:S01]  /*5cd0*/  IMAD.MOV.U32 R87, RZ, RZ, RZ ;  /* 0x000000ffff577224 */ /* 0x000fe200078e00ff */
[----:B------:R-:W-:Y:S02]  /*5ce0*/  @P0 SEL R0, R4, R0, !P2 ;  /* 0x0000000004000207 */ /* 0x000fe40005000000 */
[----:B------:R-:W-:Y:S02]  /*5cf0*/  CS2R R54, SRZ ;  /* 0x0000000000367805 */ /* 0x000fe4000001ff00 */
[----:B------:R-:W-:Y:S02]  /*5d00*/  SHF.L.U32 R2, R73, 0x1f, RZ ;  /* 0x0000001f49027819 */ /* 0x000fe400000006ff */
[----:B------:R-:W-:Y:S02]  /*5d10*/  CS2R R52, SRZ ;  /* 0x0000000000347805 */ /* 0x000fe4000001ff00 */
[----:B------:R-:W-:Y:S02]  /*5d20*/  @P1 LOP3.LUT R0, R0, 0x1, RZ, 0xc0, !PT ;  /* 0x0000000100001812 */ /* 0x000fe400078ec0ff */
[----:B------:R-:W-:Y:S02]  /*5d30*/  CS2R R50, SRZ ;  /* 0x0000000000327805 */ /* 0x000fe4000001ff00 */
[----:B------:R-:W-:Y:S02]  /*5d40*/  PLOP3.LUT P2, PT, PT, PT, UP1, 0x80, 0x8 ;  /* 0x000000000008781c */ /* 0x000fe40003f4f018 */
[----:B------:R-:W-:Y:S02]  /*5d50*/  CS2R R48, SRZ ;  /* 0x0000000000307805 */ /* 0x000fe4000001ff00 */
[----:B------:R-:W-:Y:S02]  /*5d60*/  ISETP.NE.U32.OR P6, PT, R0, 0x1, !P1 ;  /* 0x000000010000780c */ /* 0x000fe40004fc5470 */
[----:B------:R-:W-:Y:S02]  /*5d70*/  CS2R R46, SRZ ;  /* 0x00000000002e7805 */ /* 0x000fe4000001ff00 */
[----:B------:R-:W-:Y:S02]  /*5d80*/  LEA.HI R34, R31, R31, RZ, 0x1 ;  /* 0x0000001f1f227211 */ /* 0x000fe400078f08ff */
[----:B------:R-:W-:Y:S02]  /*5d90*/  CS2R R44, SRZ ;  /* 0x00000000002c7805 */ /* 0x000fe4000001ff00 */
[----:B------:R-:W-:Y:S02]  /*5da0*/  LOP3.LUT P4, R78, R64, 0xff, RZ, 0xc0, !PT ;  /* 0x000000ff404e7812 */ /* 0x000fe4000788c0ff */
[----:B------:R-:W-:Y:S02]  /*5db0*/  CS2R R42, SRZ ;  /* 0x00000000002a7805 */ /* 0x000fe4000001ff00 */
[----:B------:R-:W-:Y:S02]  /*5dc0*/  SEL R3, RZ, 0xffffffff, P3 ;  /* 0xffffffffff037807 */ /* 0x000fe40001800000 */
[----:B------:R-:W-:Y:S02]  /*5dd0*/  CS2R R40, SRZ ;  /* 0x0000000000287805 */ /* 0x000fe4000001ff00 */
[----:B------:R-:W-:Y:S01]  /*5de0*/  P2R R80, PR, RZ, 0x40 ;  /* 0x00000040ff507803 */ /* 0x000fe20000000000 */
[----:B------:R-:W-:Y:S01]  /*5df0*/  VIADD R82, R83, 0x400 ;  /* 0x0000040053527836 */ /* 0x000fe20000000000 */
[----:B------:R-:W-:Y:S01]  /*5e00*/  @P2 SEL R3, R4, R3, !P4 ;  /* 0x0000000304032207 */ /* 0x000fe20006000000 */
[----:B------:R-:W-:Y:S01]  /*5e10*/  IMAD.IADD R81, R74, 0x1, R83 ;  /* 0x000000014a517824 */ /* 0x000fe200078e0253 */
[----:B------:R-:W-:Y:S02]  /*5e20*/  @P6 SHF.L.U32 R0, RZ, 0x1f, RZ ;  /* 0x0000001fff006819 */ /* 0x000fe400000006ff */
[----:B------:R-:W-:Y:S02]  /*5e30*/  LOP3.LUT R3, R3, 0x1, RZ, 0xc0, !PT ;  /* 0x0000000103037812 */ /* 0x000fe400078ec0ff */
[----:B------:R1:W3:Y:S02]  /*5e40*/  @P6 SYNCS.PHASECHK.TRANS64.TRYWAIT P1, [UR48+0x40], R0 ;  /* 0x00004000ff0065a7 */ /* 0x0002e40008021130 */
[----:B------:R-:W-:Y:S04]  /*5e50*/  ISETP.NE.U32.AND P5, PT, R3, 0x1, PT ;  /* 0x000000010300780c */ /* 0x000fe80003fa5070 */
[----:B------:R-:W-:Y:S01]  /*5e60*/  P2R R90, PR, RZ, 0x20 ;  /* 0x00000020ff5a7803 */ /* 0x000fe20000000000 */
[----:B------:R4:W2:Y:S01]  /*5e70*/  SYNCS.PHASECHK.TRANS64.TRYWAIT P0, [R85+URZ+0xb0], R2 ;  /* 0x0000b002550075a7 */ /* 0x0008a200080011ff */
[C---:B-1----:R-:W-:Y:S01]  /*5e80*/  IMAD.SHL.U32 R0, R34.reuse, 0x80, RZ ;  /* 0x0000008022007824 */ /* 0x042fe200078e00ff */
[----:B------:R-:W-:Y:S04]  /*5e90*/  LOP3.LUT R34, R34, 0xffe, RZ, 0xc0, !PT ;  /* 0x00000ffe22227812 */ /* 0x000fe800078ec0ff */
[----:B------:R-:W-:Y:S01]  /*5ea0*/  LOP3.LUT R0, R0, 0xffffff00, RZ, 0xc0, !PT ;  /* 0xffffff0000007812 */ /* 0x000fe200078ec0ff */
[----:B------:R-:W-:Y:S04]  /*5eb0*/  IMAD.IADD R34, R31, 0x1, -R34 ;  /* 0x000000011f227824 */ /* 0x000fe800078e0a22 */
[----:B------:R-:W-:Y:S04]  /*5ec0*/  IMAD.IADD R0, R32, 0x1, R0 ;  /* 0x0000000120007824 */ /* 0x000fe800078e0200 */
[----:B------:R-:W-:Y:S01]  /*5ed0*/  IMAD R34, R34, 0x100000, R0 ;  /* 0x0010000022227824 */ /* 0x000fe200078e0200 */
[----:B---3--:R-:W-:Y:S01]  /*5ee0*/  @P6 SEL R89, RZ, 0x1, !P1 ;  /* 0x00000001ff596807 */ /* 0x008fe20004800000 */
[----:B----4-:R-:W-:Y:S06]  /*5ef0*/  @!P6 BRA `(.L_x_95) ;  /* 0x000000000064e947 */ /* 0x010fec0003800000 */
[----:B------:R-:W-:Y:S01]  /*5f00*/  @P5 IMAD R5, R75, 0x4, R82 ;  /* 0x000000044b055824 */ /* 0x000fe200078e0252 */
[----:B------:R-:W-:Y:S01]  /*5f10*/  ISETP.NE.AND P1, PT, R89, RZ, PT ;  /* 0x000000ff5900720c */ /* 0x000fe20003f25270 */
[----:B------:R-:W-:Y:S01]  /*5f20*/  IMAD.MOV.U32 R54, RZ, RZ, RZ ;  /* 0x000000ffff367224 */ /* 0x000fe200078e00ff */
[----:B------:R-:W-:Y:S01]  /*5f30*/  BSSY B0, `(.L_x_96) ;  /* 0x000000d000007945 */ /* 0x000fe20003800000 */
[----:B------:R-:W-:Y:S01]  /*5f40*/  @P5 IMAD.IADD R4, R74, 0x1, R5 ;  /* 0x000000014a045824 */ /* 0x000fe200078e0205 */
[----:B------:R-:W-:Y:S02]  /*5f50*/  CS2R R50, SRZ ;  /* 0x0000000000327805 */ /* 0x000fe4000001ff00 */
[----:B------:R-:W-:Y:S02]  /*5f60*/  CS2R R48, SRZ ;  /* 0x0000000000307805 */ /* 0x000fe4000001ff00 */
[----:B------:R-:W-:Y:S02]  /*5f70*/  CS2R R52, SRZ ;  /* 0x0000000000347805 */ /* 0x000fe4000001ff00 */
[----:B------:R-:W-:Y:S02]  /*5f80*/  CS2R R42, SRZ ;  /* 0x00000000002a7805 */ /* 0x000fe4000001ff00 */
[----:B------:R-:W-:Y:S02]  /*5f90*/  CS2R R40, SRZ ;  /* 0x0000000000287805 */ /* 0x000fe4000001ff00 */
[----:B------:R-:W-:Y:S02]  /*5fa0*/  CS2R R46, SRZ ;  /* 0x00000000002e7805 */ /* 0x000fe4000001ff00 */
[----:B------:R-:W-:Y:S01]  /*5fb0*/  CS2R R44, SRZ ;  /* 0x00000000002c7805 */ /* 0x000fe2000001ff00 */
[----:B------:R-:W-:Y:S06]  /*5fc0*/  @P1 BRA `(.L_x_97) ;  /* 0x00000000000c1947 */ /* 0x000fec0003800000 */
[----:B------:R-:W-:Y:S04]  /*5fd0*/  SHF.L.U32 R3, RZ, 0x1f, RZ ;  /* 0x0000001fff037819 */ /* 0x000fe800000006ff */
[----:B------:R-:W1:Y:S02]  /*5fe0*/  SYNCS.PHASECHK.TRANS64.TRYWAIT P1, [UR48+0x40], R3 ;  /* 0x00004003ff0075a7 */ /* 0x000e640008021130 */
[----:B-1----:R-:W-:Y:S05]  /*5ff0*/  @!P1 BRA `(.L_x_98) ;  /* 0x00000048009c9947 */ /* 0x002fea0003800000 */
.L_x_97:
[----:B------:R-:W-:Y:S05]  /*6000*/  BSYNC B0 ;  /* 0x0000000000007941 */ /* 0x000fea0003800000 */
.L_x_96:
[----:B------:R-:W-:Y:S01]  /*6010*/  ISETP.NE.AND P1, PT, R90, RZ, PT ;  /* 0x000000ff5a00720c */ /* 0x000fe20003f25270 */
[----:B------:R-:W-:Y:S11]  /*6020*/  HFMA2 R87, -RZ, RZ, 0, 5.9604644775390625e-08 ;  /* 0x00000001ff577431 */ /* 0x000ff600000001ff */
[----:B------:R-:W-:Y:S01]  /*6030*/  @!UPT UIADD3 URZ, UPT, UPT, URZ, URZ, URZ ;  /* 0x000000fffffff290 */ /* 0x000fe2000fffe0ff */
[----:B------:R-:W-:Y:S05]  /*6040*/  @P1 WARPSYNC.ALL ;  /* 0x0000000000001948 */ /* 0x000fea0003800000 */
[----:B------:R3:W4:Y:S04]  /*6050*/  @P1 LDSM.16.M88.4 R48, [R5] ;  /* 0x000000000530183b */ /* 0x0007280000000200 */
[----:B------:R3:W1:Y:S04]  /*6060*/  @P1 LDSM.16.M88.4 R52, [R4] ;  /* 0x000000000434183b */ /* 0x0006680000000200 */
[----:B------:R3:W1:Y:S04]  /*6070*/  @P1 LDSM.16.M88.4 R40, [R88+UR48+0x400] ;  /* 0x000400305828183b */ /* 0x0006680008000200 */
[----:B------:R3:W1:Y:S02]  /*6080*/  @P1 LDSM.16.M88.4 R44, [R81+0x400] ;  /* 0x00040000512c183b */ /* 0x0006640000000200 */
.L_x_95:
[----:B------:R-:W-:Y:S05]  /*6090*/  BSYNC B1 ;  /* 0x0000000000017941 */ /* 0x000fea0003800000 */
.L_x_94:
[----:B-1----:R-:W-:Y:S04]  /*60a0*/  SHF.R.U32.HI R0, RZ, 0x15, R34 ;  /* 0x00000015ff007819 */ /* 0x002fe80000011622 */
[----:B------:R-:W-:Y:S01]  /*60b0*/  LOP3.LUT P1, RZ, R0, 0x3, R69, 0x48, !PT ;  /* 0x0000000300ff7812 */ /* 0x000fe20007824845 */
[----:B------:R-:W-:Y:S01]  /*60c0*/  @!UPT UIADD3 URZ, UPT, UPT, URZ, URZ, URZ ;  /* 0x000000fffffff290 */ /* 0x000fe2000fffe0ff */
[----:B--2---:R-:W-:Y:S11]  /*60d0*/  @P0 BRA `(.L_x_99) ;  /* 0x0000000000080947 */ /* 0x004ff60003800000 */
[----:B------:R-:W1:Y:S02]  /*60e0*/  SYNCS.PHASECHK.TRANS64.TRYWAIT P0, [R85+URZ+0xb0], R2 ;  /* 0x0000b002550075a7 */ /* 0x000e6400080011ff */
[----:B-1----:R-:W-:Y:S05]  /*60f0*/  @!P0 BRA `(.L_x_100) ;  /* 0x0000004800748947 */ /* 0x002fea0003800000 */
.L_x_99:
[----:B------:R-:W-:Y:S05]  /*6100*/  @!P1 BRA `(.L_x_101) ;  /* 0x0000000000409947 */ /* 0x000fea0003800000 */
[----:B------:R-:W3:Y:S01]  /*6110*/  LDCU.64 UR8, c[0x4][0x70] ;  /* 0x01000e00ff0877ac */ /* 0x000ee20008000a00 */
[----:B------:R-:W-:Y:S01]  /*6120*/  MOV R3, 0x0 ;  /* 0x0000000000037802 */ /* 0x000fe20000000f00 */
[----:B------:R-:W-:Y:S02]  /*6130*/  HFMA2 R12, -RZ, RZ, 0, 5.9604644775390625e-08 ;  /* 0x00000001ff0c7431 */ /* 0x000fe400000001ff */
[----:B------:R-:W-:Y:S02]  /*6140*/  IMAD.MOV.U32 R8, RZ, RZ, 0x192 ;  /* 0x00000192ff087424 */ /* 0x000fe400078e00ff */
[----:B------:R-:W-:Y:S01]  /*6150*/  IMAD.MOV.U32 R13, RZ, RZ, RZ ;  /* 0x000000ffff0d7224 */ /* 0x000fe200078e00ff */
[----:B------:R-:W2:Y:S01]  /*6160*/  LDCU.64 UR6, c[0x4][0x78] ;  /* 0x01000f00ff0677ac */ /* 0x000ea20008000a00 */
[----:B-1----:R-:W1:Y:S01]  /*6170*/  LDC.64 R2, c[0x4][R3] ;  /* 0x0100000003027b82 */ /* 0x002e620000000a00 */
[----:B------:R-:W5:Y:S01]  /*6180*/  LDCU.64 UR4, c[0x4][0x10] ;  /* 0x01000200ff0477ac */ /* 0x000f620008000a00 */
[----:B---3--:R-:W-:Y:S01]  /*6190*/  MOV R5, UR9 ;  /* 0x0000000900057c02 */ /* 0x008fe20008000f00 */
[----:B------:R-:W-:Y:S01]  /*61a0*/  IMAD.U32 R4, RZ, RZ, UR8 ;  /* 0x00000008ff047e24 */ /* 0x000fe2000f8e00ff */
[----:B--2---:R-:W-:Y:S01]  /*61b0*/  MOV R7, UR7 ;  /* 0x0000000700077c02 */ /* 0x004fe20008000f00 */
[----:B------:R-:W-:Y:S01]  /*61c0*/  IMAD.U32 R6, RZ, RZ, UR6 ;  /* 0x00000006ff067e24 */ /* 0x000fe2000f8e00ff */
[----:B-----5:R-:W-:Y:S01]  /*61d0*/  MOV R11, UR5 ;  /* 0x00000005000b7c02 */ /* 0x020fe20008000f00 */
[----:B------:R-:W-:Y:S02]  /*61e0*/  IMAD.U32 R10, RZ, RZ, UR4 ;  /* 0x00000004ff0a7e24 */ /* 0x000fe4000f8e00ff */
[----:B------:R-:W-:Y:S07]  /*61f0*/  LEPC R20, `(.L_x_101) ;  /* 0x000000001014794e */ /* 0x000fee0000000000 */
[----:B-1--4-:R-:W-:Y:S05]  /*6200*/  CALL.ABS.NOINC R2 ;  /* 0x0000000002007343 */ /* 0x012fea0003c00000 */
.L_x_101:
[----:B------:R-:W-:Y:S05]  /*6210*/  WARPSYNC.ALL ;  /* 0x0000000000007948 */ /* 0x000fea0003800000 */
[----:B------:R-:W-:Y:S01]  /*6220*/  R2UR UR4, R34 ;  /* 0x00000000220472ca */ /* 0x000fe200000e0000 */
[----:B------:R-:W-:Y:S01]  /*6230*/  BSSY.RECONVERGENT B0, `(.L_x_102) ;  /* 0x000003c000007945 */ /* 0x000fe20003800200 */
[----:B------:R-:W-:Y:S02]  /*6240*/  SHF.L.U32 R86, R75, 0x2, RZ ;  /* 0x000000024b567819 */ /* 0x000fe400000006ff */
[----:B------:R-:W-:Y:S02]  /*6250*/  ISETP.NE.AND P0, PT, R76, RZ, PT ;  /* 0x000000ff4c00720c */ /* 0x000fe40003f05270 */
[----:B------:R-:W-:Y:S04]  /*6260*/  IADD3 R82, PT, PT, R82, R86, RZ ;  /* 0x0000005652527210 */ /* 0x000fe80007ffe0ff */
[----:B------:R-:W-:Y:S03]  /*6270*/  IADD3 R84, PT, PT, R74, R82, RZ ;  /* 0x000000524a547210 */ /* 0x000fe60007ffe0ff */
[----:B---3--:R-:W2:Y:S02]  /*6280*/  LDTM.16dp128bit.x8 R4, tmem[UR4] ;  /* 0x00000004000479ee */ /* 0x008ea40008180000 */
[C---:B--2---:R-:W-:Y:S01]  /*6290*/  FMUL R0, R33.reuse, R4 ;  /* 0x0000000421007220 */ /* 0x044fe20000400000 */
[C---:B-1----:R-:W-:Y:S01]  /*62a0*/  FMUL R2, R33.reuse, R5 ;  /* 0x0000000521027220 */ /* 0x042fe20000400000 */
[C---:B------:R-:W-:Y:S01]  /*62b0*/  FMUL R3, R33.reuse, R6 ;  /* 0x0000000621037220 */ /* 0x040fe20000400000 */
[----:B------:R-:W-:Y:S01]  /*62c0*/  FMUL R7, R33, R7 ;  /* 0x0000000721077220 */ /* 0x000fe20000400000 */
[----:B------:R-:W-:Y:S01]  /*62d0*/  FFMA R36, R35, R40, R0 ;  /* 0x0000002823247223 */ /* 0x000fe20000000000 */
        /* <DEDUP_REMOVED lines=10> */
[----:B------:R1:W-:Y:S01]  /*6380*/  STSM.16.M88.4 [R83+0x400], R36 ;  /* 0x0004002453007844 */ /* 0x0003e20000000200 */
[----:B------:R-:W-:Y:S01]  /*6390*/  FMUL R9, R33, R13 ;  /* 0x0000000d21097220 */ /* 0x000fe20000400000 */
[----:B------:R-:W-:Y:S01]  /*63a0*/  FFMA R6, R35, R46, R6 ;  /* 0x0000002e23067223 */ /* 0x000fe20000000006 */
[----:B------:R-:W-:Y:S01]  /*63b0*/  FMUL R10, R33, R14 ;  /* 0x0000000e210a7220 */ /* 0x000fe20000400000 */
[----:B------:R-:W-:Y:S01]  /*63c0*/  FFMA R7, R35, R47, R11 ;  /* 0x0000002f23077223 */ /* 0x000fe2000000000b */
[----:B------:R-:W-:Y:S01]  /*63d0*/  FMUL R15, R33, R15 ;  /* 0x0000000f210f7220 */ /* 0x000fe20000400000 */
[----:B----4-:R-:W-:Y:S01]  /*63e0*/  FFMA R8, R35, R48, R8 ;  /* 0x0000003023087223 */ /* 0x010fe20000000008 */
        /* <DEDUP_REMOVED lines=8> */
[C---:B------:R-:W-:Y:S01]  /*6470*/  FFMA R12, R35.reuse, R52, R12 ;  /* 0x00000034230c7223 */ /* 0x040fe2000000000c */
[C---:B------:R-:W-:Y:S01]  /*6480*/  FFMA R13, R35.reuse, R53, R13 ;  /* 0x00000035230d7223 */ /* 0x040fe2000000000d */
[C---:B------:R-:W-:Y:S01]  /*6490*/  FFMA R14, R35.reuse, R54, R14 ;  /* 0x00000036230e7223 */ /* 0x040fe2000000000e */
[----:B------:R1:W-:Y:S01]  /*64a0*/  STSM.16.M88.4 [R82], R8 ;  /* 0x0000000852007844 */ /* 0x0003e20000000200 */
[----:B------:R-:W-:Y:S05]  /*64b0*/  FFMA R15, R35, R55, R19 ;  /* 0x00000037230f7223 */ /* 0x000fea0000000013 */
[----:B------:R1:W-:Y:S01]  /*64c0*/  STSM.16.M88.4 [R84], R12 ;  /* 0x0000000c54007844 */ /* 0x0003e20000000200 */
[----:B------:R-:W-:Y:S01]  /*64d0*/  @!PT LDS RZ, [RZ] ;  /* 0x00000000fffff984 */ /* 0x000fe20000000800 */
[----:B------:R-:W-:Y:S01]  /*64e0*/  @!PT LDS RZ, [RZ] ;  /* 0x00000000fffff984 */ /* 0x000fe20000000800 */
[----:B------:R-:W-:Y:S01]  /*64f0*/  @!PT LDS RZ, [RZ] ;  /* 0x00000000fffff984 */ /* 0x000fe20000000800 */
[----:B------:R-:W-:Y:S01]  /*6500*/  @!PT LDS RZ, [RZ] ;  /* 0x00000000fffff984 */ /* 0x000fe20000000800 */
[----:B------:R2:W-:Y:S06]  /*6510*/  MEMBAR.ALL.CTA ;  /* 0x0000000000007992 */ /* 0x0005ec0000008000 */
[----:B--2---:R-:W2:Y:S02]  /*6520*/  FENCE.VIEW.ASYNC.S ;  /* 0x00000000000073c6 */ /* 0x004ea40000000000 */
[----:B--2---:R-:W-:Y:S06]  /*6530*/  BAR.SYNC.DEFER_BLOCKING 0x1, 0x80 ;  /* 0x0042000000007b1d */ /* 0x004fec0000010000 */
[----:B------:R-:W-:Y:S05]  /*6540*/  @P0 BRA `(.L_x_103) ;  /* 0x0000000000280947 */ /* 0x000fea0003800000 */
[----:B------:R-:W-:Y:S02]  /*6550*/  UIADD3 UR4, UPT, UPT, UR48, 0x400, URZ ;  /* 0x0000040030047890 */ /* 0x000fe4000fffe0ff */
[----:B------:R-:W-:Y:S01]  /*6560*/  UIADD3 UR6, UP0, UPT, UR52, 0x680, URZ ;  /* 0x0000068034067890 */ /* 0x000fe2000ff1e0ff */
[----:B------:R-:W-:Y:S03]  /*6570*/  UMOV UR43, UR36 ;  /* 0x00000024002b7c82 */ /* 0x000fe60008000000 */
[----:B------:R-:W-:Y:S01]  /*6580*/  MOV R70, UR4 ;  /* 0x0000000400467c02 */ /* 0x000fe20008000f00 */
[----:B------:R-:W-:Y:S03]  /*6590*/  UIADD3.X UR7, UPT, UPT, URZ, UR53, URZ, UP0, !UPT ;  /* 0x00000035ff077290 */ /* 0x000fe600087fe4ff */
[----:B------:R-:W-:Y:S11]  /*65a0*/  R2UR UR40, R70 ;  /* 0x00000000462872ca */ /* 0x000ff600000e0000 */
[----:B------:R-:W-:Y:S02]  /*65b0*/  @!UPT UIADD3 URZ, UPT, UPT, URZ, URZ, URZ ;  /* 0x000000fffffff290 */ /* 0x000fe4000fffe0ff */
[----:B------:R2:W-:Y:S01]  /*65c0*/  UTMASTG.3D [UR40], [UR6] ;  /* 0x00000028060073b5 */ /* 0x0005e20008010000 */
[----:B------:R0:W-:Y:S01]  /*65d0*/  UTMACMDFLUSH ;  /* 0x00000000000079b7 */ /* 0x0001e20000000000 */
[----:B--2---:R-:W-:Y:S04]  /*65e0*/  DEPBAR.LE SB0, 0x1 ;  /* 0x000080400000791a */ /* 0x004fe80000000000 */
.L_x_103:
[----:B------:R-:W-:Y:S05]  /*65f0*/  BSYNC.RECONVERGENT B0 ;  /* 0x0000000000007941 */ /* 0x000fea0003800200 */
.L_x_102:
[----:B------:R-:W-:Y:S01]  /*6600*/  BAR.SYNC.DEFER_BLOCKING 0x1, 0x80 ;  /* 0x0042000000007b1d */ /* 0x000fe20000010000 */
[----:B------:R-:W-:Y:S01]  /*6610*/  ISETP.NE.AND P1, PT, R80, RZ, PT ;  /* 0x000000ff5000720c */ /* 0x000fe20003f25270 */
[----:B------:R-:W-:Y:S01]  /*6620*/  UISETP.NE.AND UP0, UPT, UR49, URZ, UPT ;  /* 0x000000ff3100728c */ /* 0x000fe2000bf05270 */
[----:B------:R-:W-:Y:S11]  /*6630*/  LEA R2, R87, UR48, 0x3 ;  /* 0x0000003057027c11 */ /* 0x000ff6000f8e18ff */
[----:B------:R-:W-:Y:S01]  /*6640*/  @P1 SHF.L.U32 R3, RZ, 0x1f, RZ ;  /* 0x0000001fff031819 */ /* 0x000fe200000006ff */
[----:B------:R-:W-:Y:S06]  /*6650*/  BRA.U !UP0, `(.L_x_104) ;  /* 0x0000000108247547 */ /* 0x000fec000b800000 */
[----:B-1----:R-:W-:Y:S01]  /*6660*/  IMAD.U32 R4, RZ, RZ, UR51 ;  /* 0x00000033ff047e24 */ /* 0x002fe2000f8e00ff */
[----:B------:R-:W-:Y:S01]  /*6670*/  MOV R0, UR37 ;  /* 0x0000002500007c02 */ /* 0x000fe20008000f00 */
[----:B------:R-:W-:Y:S03]  /*6680*/  UIADD3 UR51, UPT, UPT, UR51, 0x1, URZ ;  /* 0x0000000133337890 */ /* 0x000fe6000fffe0ff */
[----:B------:R-:W-:Y:S01]  /*6690*/  @P1 LEA R4, R4, UR48, 0x3 ;  /* 0x0000003004041c11 */ /* 0x000fe2000f8e18ff */
[----:B------:R-:W-:Y:S04]  /*66a0*/  UISETP.NE.AND UP0, UPT, UR51, 0x4, UPT ;  /* 0x000000043300788c */ /* 0x000fe8000bf05270 */
[----:B------:R-:W-:Y:S01]  /*66b0*/  @P1 VIADD R4, R4, 0x60 ;  /* 0x0000006004041836 */ /* 0x000fe20000000000 */
[----:B------:R-:W-:Y:S04]  /*66c0*/  USEL UR51, UR51, URZ, UP0 ;  /* 0x000000ff33337287 */ /* 0x000fe80008000000 */
[----:B------:R-:W-:Y:S04]  /*66d0*/  @P1 PRMT R0, R0, 0x654, R4 ;  /* 0x0000065400001816 */ /* 0x000fe80000000004 */
[----:B------:R2:W-:Y:S04]  /*66e0*/  @P1 SYNCS.ARRIVE.TRANS64.RED.A1T0 RZ, [R0+URZ], RZ ;  /* 0x000000ff00ff19a7 */ /* 0x0005e800081004ff */
.L_x_104:
[----:B------:R-:W3:Y:S01]  /*66f0*/  @P1 SYNCS.PHASECHK.TRANS64.TRYWAIT P0, [R2+URZ+0x40], R3 ;  /* 0x00004003020015a7 */ /* 0x000ee200080011ff */
[----:B------:R-:W-:Y:S01]  /*6700*/  BSSY B1, `(.L_x_105) ;  /* 0x0000017000017945 */ /* 0x000fe20003800000 */
[----:B---3--:R-:W-:Y:S03]  /*6710*/  @P1 SEL R89, RZ, 0x1, !P0 ;  /* 0x00000001ff591807 */ /* 0x008fe60004000000 */
[----:B------:R-:W-:Y:S05]  /*6720*/  @!P1 BRA `(.L_x_106) ;  /* 0x0000000000509947 */ /* 0x000fea0003800000 */
[----:B------:R-:W-:Y:S01]  /*6730*/  ISETP.NE.AND P1, PT, R90, RZ, PT ;  /* 0x000000ff5a00720c */ /* 0x000fe20003f25270 */
[----:B------:R-:W-:Y:S01]  /*6740*/  BSSY B0, `(.L_x_107) ;  /* 0x000000a000007945 */ /* 0x000fe20003800000 */
[----:B------:R-:W-:Y:S11]  /*6750*/  ISETP.NE.AND P0, PT, R89, RZ, PT ;  /* 0x000000ff5900720c */ /* 0x000ff60003f05270 */
[----:B-1----:R-:W-:Y:S04]  /*6760*/  @P1 IMAD R5, R87, 0x2000, R88 ;  /* 0x0000200057051824 */ /* 0x002fe800078e0258 */
[----:B------:R-:W-:Y:S05]  /*6770*/  @P1 VIADD R4, R5, UR48 ;  /* 0x0000003005041c36 */ /* 0x000fea0008000000 */
[----:B------:R-:W-:Y:S01]  /*6780*/  @P1 IADD3 R3, PT, PT, R86, R4, RZ ;  /* 0x0000000456031210 */ /* 0x000fe20007ffe0ff */
[----:B------:R-:W-:Y:S01]  /*6790*/  @P1 IMAD.IADD R4, R74, 0x1, R4 ;  /* 0x000000014a041824 */ /* 0x000fe200078e0204 */
[----:B------:R-:W-:Y:S06]  /*67a0*/  @P0 BRA `(.L_x_108) ;  /* 0x00000000000c0947 */ /* 0x000fec0003800000 */
[----:B--2---:R-:W-:Y:S04]  /*67b0*/  SHF.L.U32 R0, RZ, 0x1f, RZ ;  /* 0x0000001fff007819 */ /* 0x004fe800000006ff */
[----:B------:R-:W1:Y:S02]  /*67c0*/  SYNCS.PHASECHK.TRANS64.TRYWAIT P0, [R2+URZ+0x40], R0 ;  /* 0x00004000020075a7 */ /* 0x000e6400080011ff */
[----:B-1----:R-:W-:Y:S05]  /*67d0*/  @!P0 BRA `(.L_x_109) ;  /* 0x0000004000d08947 */ /* 0x002fea0003800000 */
.L_x_108:
[----:B------:R-:W-:Y:S05]  /*67e0*/  BSYNC B0 ;  /* 0x0000000000007941 */ /* 0x000fea0003800000 */
.L_x_107:
[----:B------:R-:W-:Y:S02]  /*67f0*/  ISETP.NE.AND P0, PT, R90, RZ, PT ;  /* 0x000000ff5a00720c */ /* 0x000fe40003f05270 */
[----:B------:R-:W-:Y:S11]  /*6800*/  IADD3 R87, PT, PT, R87, 0x1, RZ ;  /* 0x0000000157577810 */ /* 0x000ff60007ffe0ff */
[----:B-12---:R-:W-:Y:S01]  /*6810*/  @P0 IMAD.IADD R0, R74, 0x1, R3 ;  /* 0x000000014a000824 */ /* 0x006fe200078e0203 */
[----:B------:R-:W-:Y:S05]  /*6820*/  @P0 WARPSYNC.ALL ;  /* 0x0000000000000948 */ /* 0x000fea0003800000 */
[----:B------:R3:W4:Y:S04]  /*6830*/  @P0 LDSM.16.M88.4 R40, [R5+UR48+0x400] ;  /* 0x000400300528083b */ /* 0x0007280008000200 */
[----:B------:R3:W1:Y:S04]  /*6840*/  @P0 LDSM.16.M88.4 R44, [R4+0x400] ;  /* 0x00040000042c083b */ /* 0x0006680000000200 */
[----:B------:R3:W2:Y:S04]  /*6850*/  @P0 LDSM.16.M88.4 R48, [R3+0x400] ;  /* 0x000400000330083b */ /* 0x0006a80000000200 */
[----:B------:R3:W1:Y:S02]  /*6860*/  @P0 LDSM.16.M88.4 R52, [R0+0x400] ;  /* 0x000400000034083b */ /* 0x0006640000000200 */
.L_x_106:
[----:B------:R-:W-:Y:S05]  /*6870*/  BSYNC B1 ;  /* 0x0000000000017941 */ /* 0x000fea0003800000 */
.L_x_105:
[----:B--23--:R-:W-:Y:S05]  /*6880*/  VIADD R0, R34, 0x20 ;  /* 0x0000002022007836 */ /* 0x00cfea0000000000 */
[----:B------:R-:W-:Y:S04]  /*6890*/  SHF.R.U32.HI R0, RZ, 0x15, R0 ;  /* 0x00000015ff007819 */ /* 0x000fe80000011600 */
[----:B------:R-:W-:Y:S11]  /*68a0*/  LOP3.LUT P0, RZ, R0, 0x3, R69, 0x48, !PT ;  /* 0x0000000300ff7812 */ /* 0x000ff60007804845 */
[----:B------:R-:W-:Y:S02]  /*68b0*/  @!UPT UIADD3 URZ, UPT, UPT, URZ, URZ, URZ ;  /* 0x000000fffffff290 */ /* 0x000fe4000fffe0ff */
[----:B------:R-:W-:Y:S05]  /*68c0*/  @!P0 BRA `(.L_x_110) ;  /* 0x0000000000408947 */ /* 0x000fea0003800000 */
[----:B------:R-:W2:Y:S01]  /*68d0*/  LDCU.64 UR8, c[0x4][0x70] ;  /* 0x01000e00ff0877ac */ /* 0x000ea20008000a00 */
[----:B------:R-:W-:Y:S01]  /*68e0*/  MOV R3, 0x0 ;  /* 0x0000000000037802 */ /* 0x000fe20000000f00 */
[----:B-1----:R-:W-:Y:S02]  /*68f0*/  HFMA2 R12, -RZ, RZ, 0, 5.9604644775390625e-08 ;  /* 0x00000001ff0c7431 */ /* 0x002fe400000001ff */
[----:B------:R-:W-:Y:S02]  /*6900*/  IMAD.MOV.U32 R8, RZ, RZ, 0x192 ;  /* 0x00000192ff087424 */ /* 0x000fe400078e00ff */
[----:B------:R-:W-:Y:S01]  /*6910*/  IMAD.MOV.U32 R13, RZ, RZ, RZ ;  /* 0x000000ffff0d7224 */ /* 0x000fe200078e00ff */
[----:B------:R-:W1:Y:S01]  /*6920*/  LDCU.64 UR6, c[0x4][0x78] ;  /* 0x01000f00ff0677ac */ /* 0x000e620008000a00 */
[----:B------:R-:W3:Y:S01]  /*6930*/  LDC.64 R2, c[0x4][R3] ;  /* 0x0100000003027b82 */ /* 0x000ee20000000a00 */
[----:B------:R-:W5:Y:S01]  /*6940*/  LDCU.64 UR4, c[0x4][0x10] ;  /* 0x01000200ff0477ac */ /* 0x000f620008000a00 */
[----:B--2---:R-:W-:Y:S01]  /*6950*/  MOV R5, UR9 ;  /* 0x0000000900057c02 */ /* 0x004fe20008000f00 */
[----:B------:R-:W-:Y:S01]  /*6960*/  IMAD.U32 R4, RZ, RZ, UR8 ;  /* 0x00000008ff047e24 */ /* 0x000fe2000f8e00ff */
[----:B-1----:R-:W-:Y:S01]  /*6970*/  MOV R7, UR7 ;  /* 0x0000000700077c02 */ /* 0x002fe20008000f00 */
[----:B------:R-:W-:Y:S01]  /*6980*/  IMAD.U32 R6, RZ, RZ, UR6 ;  /* 0x00000006ff067e24 */ /* 0x000fe2000f8e00ff */
[----:B-----5:R-:W-:Y:S01]  /*6990*/  MOV R11, UR5 ;  /* 0x00000005000b7c02 */ /* 0x020fe20008000f00 */
[----:B------:R-:W-:Y:S02]  /*69a0*/  IMAD.U32 R10, RZ, RZ, UR4 ;  /* 0x00000004ff0a7e24 */ /* 0x000fe4000f8e00ff */
[----:B------:R-:W-:Y:S07]  /*69b0*/  LEPC R20, `(.L_x_110) ;  /* 0x000000001014794e */ /* 0x000fee0000000000 */
[----:B---34-:R-:W-:Y:S05]  /*69c0*/  CALL.ABS.NOINC R2 ;  /* 0x0000000002007343 */ /* 0x018fea0003c00000 */
.L_x_110:
[----:B------:R-:W-:Y:S05]  /*69d0*/  WARPSYNC.ALL ;  /* 0x0000000000007948 */ /* 0x000fea0003800000 */
[----:B------:R-:W-:Y:S01]  /*69e0*/  R2UR UR4, R34 ;  /* 0x00000000220472ca */ /* 0x000fe200000e0000 */
[----:B------:R-:W-:Y:S01]  /*69f0*/  BSSY.RECONVERGENT B0, `(.L_x_111) ;  /* 0x0000040000007945 */ /* 0x000fe20003800200 */
[----:B------:R-:W-:Y:S02]  /*6a00*/  ISETP.NE.AND P6, PT, R80, RZ, PT ;  /* 0x000000ff5000720c */ /* 0x000fe40003fc5270 */
[----:B------:R-:W-:Y:S02]  /*6a10*/  ISETP.NE.AND P0, PT, R76, RZ, PT ;  /* 0x000000ff4c00720c */ /* 0x000fe40003f05270 */
[----:B------:R-:W-:Y:S07]  /*6a20*/  MOV R20, UR51 ;  /* 0x0000003300147c02 */ /* 0x000fee0008000f00 */
[----:B-1----:R-:W1:Y:S02]  /*6a30*/  LDTM.16dp128bit.x8 R4, tmem[UR4+0x20] ;  /* 0x00002004000479ee */ /* 0x002e640008180000 */
[----:B------:R-:W-:Y:S01]  /*6a40*/  @P6 LEA R20, R20, UR48, 0x3 ;  /* 0x0000003014146c11 */ /* 0x000fe2000f8e18ff */
[C---:B-1----:R-:W-:Y:S01]  /*6a50*/  FMUL R0, R33.reuse, R4 ;  /* 0x0000000421007220 */ /* 0x042fe20000400000 */
[C---:B------:R-:W-:Y:S01]  /*6a60*/  FMUL R2, R33.reuse, R5 ;  /* 0x0000000521027220 */ /* 0x040fe20000400000 */
[C---:B------:R-:W-:Y:S01]  /*6a70*/  FMUL R3, R33.reuse, R6 ;  /* 0x0000000621037220 */ /* 0x040fe20000400000 */
[----:B------:R-:W-:Y:S01]  /*6a80*/  FMUL R7, R33, R7 ;  /* 0x0000000721077220 */ /* 0x000fe20000400000 */
[----:B----4-:R-:W-:Y:S01]  /*6a90*/  FFMA R36, R35, R40, R0 ;  /* 0x0000002823247223 */ /* 0x010fe20000000000 */
        /* <DEDUP_REMOVED lines=28> */
[----:B------:R1:W-:Y:S01]  /*6c60*/  STSM.16.M88.4 [R82+0x2000], R8 ;  /* 0x0020000852007844 */ /* 0x0003e20000000200 */
[----:B------:R-:W-:Y:S01]  /*6c70*/  FFMA R15, R35, R55, R19 ;  /* 0x00000037230f7223 */ /* 0x000fe20000000013 */
[----:B------:R-:W-:Y:S02]  /*6c80*/  MOV R16, UR37 ;  /* 0x0000002500107c02 */ /* 0x000fe40008000f00 */
[----:B------:R-:W-:Y:S02]  /*6c90*/  @P6 IADD3 R17, PT, PT, R20, 0x60, RZ ;  /* 0x0000006014116810 */ /* 0x000fe40007ffe0ff */
[----:B------:R1:W-:Y:S01]  /*6ca0*/  STSM.16.M88.4 [R84+0x2000], R12 ;  /* 0x0020000c54007844 */ /* 0x0003e20000000200 */
[----:B------:R-:W-:Y:S02]  /*6cb0*/  LEA R0, R87, UR48, 0x3 ;  /* 0x0000003057007c11 */ /* 0x000fe4000f8e18ff */
[----:B------:R-:W-:Y:S01]  /*6cc0*/  @P6 PRMT R16, R16, 0x654, R17 ;  /* 0x0000065410106816 */ /* 0x000fe20000000011 */
[----:B------:R-:W-:Y:S01]  /*6cd0*/  @!PT LDS RZ, [RZ] ;  /* 0x00000000fffff984 */ /* 0x000fe20000000800 */
[----:B------:R-:W-:Y:S01]  /*6ce0*/  @!PT LDS RZ, [RZ] ;  /* 0x00000000fffff984 */ /* 0x000fe20000000800 */
[----:B------:R-:W-:Y:S01]  /*6cf0*/  @!PT LDS RZ, [RZ] ;  /* 0x00000000fffff984 */ /* 0x000fe20000000800 */
[----:B------:R-:W-:Y:S01]  /*6d00*/  @!PT LDS RZ, [RZ] ;  /* 0x00000000fffff984 */ /* 0x000fe20000000800 */
[----:B------:R2:W-:Y:S06]  /*6d10*/  MEMBAR.ALL.CTA ;  /* 0x0000000000007992 */ /* 0x0005ec0000008000 */
[----:B--2---:R-:W2:Y:S01]  /*6d20*/  FENCE.VIEW.ASYNC.S ;  /* 0x00000000000073c6 */ /* 0x004ea20000000000 */
[----:B------:R-:W-:Y:S01]  /*6d30*/  @P6 SHF.L.U32 R2, RZ, 0x1f, RZ ;  /* 0x0000001fff026819 */ /* 0x000fe200000006ff */
[----:B--2---:R-:W-:Y:S06]  /*6d40*/  BAR.SYNC.DEFER_BLOCKING 0x1, 0x80 ;  /* 0x0042000000007b1d */ /* 0x004fec0000010000 */
[----:B------:R-:W-:Y:S05]  /*6d50*/  @P0 BRA `(.L_x_112) ;  /* 0x0000000000240947 */ /* 0x000fea0003800000 */
[----:B------:R-:W-:Y:S02]  /*6d60*/  UIADD3 UR8, UP0, UPT, UR52, 0x680, URZ ;  /* 0x0000068034087890 */ /* 0x000fe4000ff1e0ff */
[----:B------:R-:W-:Y:S02]  /*6d70*/  UIADD3 UR5, UPT, UPT, UR41, 0x20, URZ ;  /* 0x0000002029057890 */ /* 0x000fe4000fffe0ff */
[----:B------:R-:W-:Y:S02]  /*6d80*/  UIADD3 UR4, UPT, UPT, UR48, 0x2400, URZ ;  /* 0x0000240030047890 */ /* 0x000fe4000fffe0ff */
[----:B------:R-:W-:Y:S01]  /*6d90*/  UIADD3.X UR9, UPT, UPT, URZ, UR53, URZ, UP0, !UPT ;  /* 0x00000035ff097290 */ /* 0x000fe200087fe4ff */
[----:B------:R-:W-:Y:S01]  /*6da0*/  UMOV UR6, UR42 ;  /* 0x0000002a00067c82 */ /* 0x000fe20008000000 */
[----:B------:R-:W-:Y:S07]  /*6db0*/  UMOV UR7, UR36 ;  /* 0x0000002400077c82 */ /* 0x000fee0008000000 */
[----:B------:R2:W-:Y:S01]  /*6dc0*/  UTMASTG.3D [UR4], [UR8] ;  /* 0x00000004080073b5 */ /* 0x0005e20008010000 */
[----:B------:R0:W-:Y:S01]  /*6dd0*/  UTMACMDFLUSH ;  /* 0x00000000000079b7 */ /* 0x0001e20000000000 */
[----:B--2---:R-:W-:Y:S04]  /*6de0*/  DEPBAR.LE SB0, 0x1 ;  /* 0x000080400000791a */ /* 0x004fe80000000000 */
.L_x_112:
[----:B------:R-:W-:Y:S05]  /*6df0*/  BSYNC.RECONVERGENT B0 ;  /* 0x0000000000007941 */ /* 0x000fea0003800200 */
.L_x_111:
[----:B------:R-:W-:Y:S01]  /*6e00*/  BAR.SYNC.DEFER_BLOCKING 0x1, 0x80 ;  /* 0x0042000000007b1d */ /* 0x000fe20000010000 */
[----:B------:R-:W-:Y:S04]  /*6e10*/  UIADD3 UR40, UPT, UPT, UR51, 0x1, URZ ;  /* 0x0000000133287890 */ /* 0x000fe8000fffe0ff */
[----:B------:R-:W-:Y:S04]  /*6e20*/  UISETP.NE.AND UP0, UPT, UR40, 0x4, UPT ;  /* 0x000000042800788c */ /* 0x000fe8000bf05270 */
[----:B------:R-:W-:Y:S01]  /*6e30*/  USEL UR40, UR40, URZ, UP0 ;  /* 0x000000ff28287287 */ /* 0x000fe20008000000 */
[----:B------:R2:W-:Y:S01]  /*6e40*/  @P6 SYNCS.ARRIVE.TRANS64.RED.A1T0 RZ, [R16+URZ], RZ ;  /* 0x000000ff10ff69a7 */ /* 0x0005e200081004ff */
[----:B------:R-:W-:Y:S01]  /*6e50*/  BSSY B1, `(.L_x_113) ;  /* 0x0000018000017945 */ /* 0x000fe20003800000 */
[----:B------:R-:W3:Y:S02]  /*6e60*/  @P6 SYNCS.PHASECHK.TRANS64.TRYWAIT P0, [R0+URZ+0x40], R2 ;  /* 0x00004002000065a7 */ /* 0x000ee400080011ff */
[----:B---3--:R-:W-:Y:S01]  /*6e70*/  @P6 SEL R89, RZ, 0x1, !P0 ;  /* 0x00000001ff596807 */ /* 0x008fe20004000000 */
[----:B--2---:R-:W-:Y:S06]  /*6e80*/  @!P6 BRA `(.L_x_114) ;  /* 0x000000000050e947 */ /* 0x004fec0003800000 */
        /* <DEDUP_REMOVED lines=8> */
[----:B------:R-:W-:Y:S04]  /*6f10*/  SHF.L.U32 R5, RZ, 0x1f, RZ ;  /* 0x0000001fff057819 */ /* 0x000fe800000006ff */
[----:B------:R-:W1:Y:S02]  /*6f20*/  SYNCS.PHASECHK.TRANS64.TRYWAIT P0, [R0+URZ+0x40], R5 ;  /* 0x00004005000075a7 */ /* 0x000e6400080011ff */
[----:B-1----:R-:W-:Y:S05]  /*6f30*/  @!P0 BRA `(.L_x_117) ;  /* 0x0000003c000c8947 */ /* 0x002fea0003800000 */
.L_x_116:
[----:B------:R-:W-:Y:S05]  /*6f40*/  BSYNC B0 ;  /* 0x0000000000007941 */ /* 0x000fea0003800000 */
.L_x_115:
[----:B------:R-:W-:Y:S02]  /*6f50*/  ISETP.NE.AND P0, PT, R90, RZ, PT ;  /* 0x000000ff5a00720c */ /* 0x000fe40003f05270 */
[----:B------:R-:W-:Y:S11]  /*6f60*/  IADD3 R87, PT, PT, R87, 0x1, RZ ;  /* 0x0000000157577810 */ /* 0x000ff60007ffe0ff */
[----:B-1----:R-:W-:Y:S01]  /*6f70*/  @P0 IMAD.IADD R0, R74, 0x1, R2 ;  /* 0x000000014a000824 */ /* 0x002fe200078e0202 */
[----:B------:R-:W-:Y:S05]  /*6f80*/  @P0 WARPSYNC.ALL ;  /* 0x0000000000000948 */ /* 0x000fea0003800000 */
[----:B------:R2:W3:Y:S04]  /*6f90*/  @P0 LDSM.16.M88.4 R40, [R4+UR48+0x400] ;  /* 0x000400300428083b */ /* 0x0004e80008000200 */
[----:B------:R2:W4:Y:S04]  /*6fa0*/  @P0 LDSM.16.M88.4 R44, [R3+0x400] ;  /* 0x00040000032c083b */ /* 0x0005280000000200 */
[----:B------:R2:W1:Y:S04]  /*6fb0*/  @P0 LDSM.16.M88.4 R48, [R2+0x400] ;  /* 0x000400000230083b */ /* 0x0004680000000200 */
[----:B------:R2:W1:Y:S02]  /*6fc0*/  @P0 LDSM.16.M88.4 R52, [R0+0x400] ;  /* 0x000400000034083b */ /* 0x0004640000000200 */
.L_x_114:
[----:B------:R-:W-:Y:S05]  /*6fd0*/  BSYNC B1 ;  /* 0x0000000000017941 */ /* 0x000fea0003800000 */
.L_x_113:
[----:B--2---:R-:W-:Y:S05]  /*6fe0*/  VIADD R0, R34, 0x40 ;  /* 0x0000004022007836 */ /* 0x004fea0000000000 */
        /* <DEDUP_REMOVED lines=20> */
.L_x_118:
        /* <DEDUP_REMOVED lines=12> */
[----:B---3--:R-:W-:Y:S01]  /*71f0*/  FFMA R36, R35, R40, R0 ;  /* 0x0000002823247223 */ /* 0x008fe20000000000 */
[----:B------:R-:W-:Y:S01]  /*7200*/  FMUL R4, R33, R8 ;  /* 0x0000000821047220 */ /* 0x000fe20000400000 */
[----:B------:R-:W-:Y:S01]  /*7210*/  FFMA R37, R35, R41, R2 ;  /* 0x0000002923257223 */ /* 0x000fe20000000002 */
        /* <DEDUP_REMOVED lines=51> */
.L_x_120:
[----:B------:R-:W-:Y:S05]  /*7550*/  BSYNC.RECONVERGENT B0 ;  /* 0x0000000000007941 */ /* 0x000fea0003800200 */
.L_x_119:
[----:B------:R-:W-:Y:S01]  /*7560*/  BAR.SYNC.DEFER_BLOCKING 0x1, 0x80 ;  /* 0x0042000000007b1d */ /* 0x000fe20000010000 */
[----:B------:R-:W-:Y:S01]  /*7570*/  UIADD3 UR43, UPT, UPT, UR40, 0x1, URZ ;  /* 0x00000001282b7890 */ /* 0x000fe2000fffe0ff */
[----:B------:R-:W-:Y:S03]  /*7580*/  HFMA2 R91, -RZ, RZ, 0, 0 ;  /* 0x00000000ff5b7431 */ /* 0x000fe600000001ff */
        /* <DEDUP_REMOVED lines=18> */
.L_x_124:
[----:B------:R-:W-:Y:S05]  /*76b0*/  BSYNC B0 ;  /* 0x0000000000007941 */ /* 0x000fea0003800000 */
.L_x_123:
[----:B------:R-:W-:Y:S01]  /*76c0*/  ISETP.NE.AND P0, PT, R90, RZ, PT ;  /* 0x000000ff5a00720c */ /* 0x000fe20003f05270 */
[----:B------:R-:W-:Y:S11]  /*76d0*/  VIADD R87, R87, 0x1 ;  /* 0x0000000157577836 */ /* 0x000ff60000000000 */
[----:B------:R-:W-:Y:S01]  /*76e0*/  @!UPT UIADD3 URZ, UPT, UPT, URZ, URZ, URZ ;  /* 0x000000fffffff290 */ /* 0x000fe2000fffe0ff */
[----:B-1----:R-:W-:Y:S01]  /*76f0*/  @P0 IMAD.IADD R0, R74, 0x1, R2 ;  /* 0x000000014a000824 */ /* 0x002fe200078e0202 */
[----:B------:R-:W-:Y:S05]  /*7700*/  @P0 WARPSYNC.ALL ;  /* 0x0000000000000948 */ /* 0x000fea0003800000 */
[----:B------:R2:W3:Y:S04]  /*7710*/  @P0 LDSM.16.M88.4 R40, [R4+UR48+0x400] ;  /* 0x000400300428083b */ /* 0x0004e80008000200 */
[----:B------:R2:W4:Y:S04]  /*7720*/  @P0 LDSM.16.M88.4 R44, [R3+0x400] ;  /* 0x00040000032c083b */ /* 0x0005280000000200 */
[----:B------:R2:W1:Y:S04]  /*7730*/  @P0 LDSM.16.M88.4 R48, [R2+0x400] ;  /* 0x000400000230083b */ /* 0x0004680000000200 */
[----:B------:R2:W1:Y:S01]  /*7740*/  @P0 LDSM.16.M88.4 R52, [R0+0x400] ;  /* 0x000400000034083b */ /* 0x0004620000000200 */
[C---:B------:R-:W-:Y:S04]  /*7750*/  ISETP.NE.AND P0, PT, R87.reuse, 0x4, PT ;  /* 0x000000045700780c */ /* 0x040fe80003f05270 */
[----:B------:R-:W-:Y:S02]  /*7760*/  SEL R87, R87, RZ, P0 ;  /* 0x000000ff57577207 */ /* 0x000fe40000000000 */
[----:B------:R-:W-:Y:S02]  /*7770*/  SEL R91, RZ, 0x1, P0 ;  /* 0x00000001ff5b7807 */ /* 0x000fe40000000000 */
.L_x_122:
[----:B------:R-:W-:Y:S05]  /*7780*/  BSYNC B1 ;  /* 0x0000000000017941 */ /* 0x000fea0003800000 */
.L_x_121:
        /* <DEDUP_REMOVED lines=21> */
.L_x_126:
        /* <DEDUP_REMOVED lines=54> */
[----:B------:R-:W-:Y:S01]  /*7c40*/  @P6 SHF.L.U32 R2, R91, 0x1f, RZ ;  /* 0x0000001f5b026819 */ /* 0x000fe200000006ff */
        /* <DEDUP_REMOVED lines=11> */
.L_x_128:
[----:B------:R-:W-:Y:S05]  /*7d00*/  BSYNC.RECONVERGENT B0 ;  /* 0x0000000000007941 */ /* 0x000fea0003800200 */
.L_x_127:
        /* <DEDUP_REMOVED lines=17> */
[----:B------:R-:W-:Y:S04]  /*7e20*/  SHF.L.U32 R5, R91, 0x1f, RZ ;  /* 0x0000001f5b057819 */ /* 0x000fe800000006ff */
[----:B------:R-:W1:Y:S02]  /*7e30*/  SYNCS.PHASECHK.TRANS64.TRYWAIT P0, [R0+URZ+0x40], R5 ;  /* 0x00004005000075a7 */ /* 0x000e6400080011ff */
[----:B-1----:R-:W-:Y:S05]  /*7e40*/  @!P0 BRA `(.L_x_133) ;  /* 0x0000002c00708947 */ /* 0x002fea0003800000 */
.L_x_132:
[----:B------:R-:W-:Y:S05]  /*7e50*/  BSYNC B0 ;  /* 0x0000000000007941 */ /* 0x000fea0003800000 */
.L_x_131:
[----:B------:R-:W-:Y:S01]  /*7e60*/  ISETP.NE.AND P0, PT, R90, RZ, PT ;  /* 0x000000ff5a00720c */ /* 0x000fe20003f05270 */
[----:B------:R-:W-:Y:S11]  /*7e70*/  VIADD R87, R87, 0x1 ;  /* 0x0000000157577836 */ /* 0x000ff60000000000 */
[----:B------:R-:W-:Y:S01]  /*7e80*/  @!UPT UIADD3 URZ, UPT, UPT, URZ, URZ, URZ ;  /* 0x000000fffffff290 */ /* 0x000fe2000fffe0ff */
[----:B-1----:R-:W-:Y:S01]  /*7e90*/  @P0 IMAD.IADD R0, R74, 0x1, R2 ;  /* 0x000000014a000824 */ /* 0x002fe200078e0202 */
[----:B------:R-:W-:Y:S05]  /*7ea0*/  @P0 WARPSYNC.ALL ;  /* 0x0000000000000948 */ /* 0x000fea0003800000 */
[----:B------:R-:W2:Y:S04]  /*7eb0*/  @P0 LDSM.16.M88.4 R40, [R4+UR48+0x400] ;  /* 0x000400300428083b */ /* 0x000ea80008000200 */
[----:B------:R-:W3:Y:S04]  /*7ec0*/  @P0 LDSM.16.M88.4 R44, [R3+0x400] ;  /* 0x00040000032c083b */ /* 0x000ee80000000200 */
[----:B------:R-:W4:Y:S04]  /*7ed0*/  @P0 LDSM.16.M88.4 R48, [R2+0x400] ;  /* 0x000400000230083b */ /* 0x000f280000000200 */
[----:B------:R1:W2:Y:S01]  /*7ee0*/  @P0 LDSM.16.M88.4 R52, [R0+0x400] ;  /* 0x000400000034083b */ /* 0x0002a20000000200 */
[C---:B------:R-:W-:Y:S04]  /*7ef0*/  ISETP.NE.AND P0, PT, R87.reuse, 0x4, PT ;  /* 0x000000045700780c */ /* 0x040fe80003f05270 */
[----:B------:R-:W-:Y:S02]  /*7f00*/  SEL R87, R87, RZ, P0 ;  /* 0x000000ff57577207 */ /* 0x000fe40000000000 */
[----:B-1----:R-:W-:Y:S04]  /*7f10*/  SEL R0, RZ, 0x1, P0 ;  /* 0x00000001ff007807 */ /* 0x002fe80000000000 */
[----:B------:R-:W-:Y:S02]  /*7f20*/  LOP3.LUT R91, R91, R0, RZ, 0x3c, !PT ;  /* 0x000000005b5b7212 */ /* 0x000fe400078e3cff */
.L_x_130:
[----:B------:R-:W-:Y:S05]  /*7f30*/  BSYNC B1 ;  /* 0x0000000000017941 */ /* 0x000fea0003800000 */
.L_x_129:
[----:B------:R-:W-:Y:S05]  /*7f40*/  VIADD R0, R34, 0x80 ;  /* 0x0000008022007836 */ /* 0x000fea0000000000 */
[----:B------:R-:W-:Y:S04]  /*7f50*/  SHF.R.U32.HI R0, RZ, 0x15, R0 ;  /* 0x00000015ff007819 */ /* 0x000fe80000011600 */
[----:B------:R-:W-:Y:S11]  /*7f60*/  LOP3.LUT P0, RZ, R0, 0x3, R69, 0x48, !PT ;  /* 0x0000000300ff7812 */ /* 0x000ff60007804845 */
[----:B------:R-:W-:Y:S02]  /*7f70*/  @!UPT UIADD3 URZ, UPT, UPT, URZ, URZ, URZ ;  /* 0x000000fffffff290 */ /* 0x000fe4000fffe0ff */
[----:B------:R-:W-:Y:S05]  /*7f80*/  @!P0 BRA `(.L_x_134) ;  /* 0x0000000000408947 */ /* 0x000fea0003800000 */
[----:B------:R-:W5:Y:S01]  /*7f90*/  LDCU.64 UR8, c[0x4][0x70] ;  /* 0x01000e00ff0877ac */ /* 0x000f620008000a00 */
[----:B------:R-:W-:Y:S01]  /*7fa0*/  MOV R3, 0x0 ;  /* 0x0000000000037802 */ /* 0x000fe20000000f00 */
[----:B-1----:R-:W-:Y:S02]  /*7fb0*/  HFMA2 R12, -RZ, RZ, 0, 5.9604644775390625e-08 ;  /* 0x00000001ff0c7431 */ /* 0x002fe400000001ff */
[----:B------:R-:W-:Y:S02]  /*7fc0*/  IMAD.MOV.U32 R8, RZ, RZ, 0x192 ;  /* 0x00000192ff087424 */ /* 0x000fe400078e00ff */
[----:B------:R-:W-:Y:S01]  /*7fd0*/  IMAD.MOV.U32 R13, RZ, RZ, RZ ;  /* 0x000000ffff0d7224 */ /* 0x000fe200078e00ff */
[----:B------:R-:W1:Y:S01]  /*7fe0*/  LDCU.64 UR6, c[0x4][0x78] ;  /* 0x01000f00ff0677ac */ /* 0x000e620008000a00 */
[----:B------:R-:W2:Y:S01]  /*7ff0*/  LDC.64 R2, c[0x4][R3] ;  /* 0x0100000003027b82 */ /* 0x000ea20000000a00 */
[----:B------:R-:W3:Y:S01]  /*8000*/  LDCU.64 UR4, c[0x4][0x10] ;  /* 0x01000200ff0477ac */ /* 0x000ee20008000a00 */
[----:B-----5:R-:W-:Y:S01]  /*8010*/  MOV R5, UR9 ;  /* 0x0000000900057c02 */ /* 0x020fe20008000f00 */
[----:B------:R-:W-:Y:S01]  /*8020*/  IMAD.U32 R4, RZ, RZ, UR8 ;  /* 0x00000008ff047e24 */ /* 0x000fe2000f8e00ff */
[----:B-1----:R-:W-:Y:S01]  /*8030*/  MOV R7, UR7 ;  /* 0x0000000700077c02 */ /* 0x002fe20008000f00 */
[----:B------:R-:W-:Y:S01]  /*8040*/  IMAD.U32 R6, RZ, RZ, UR6 ;  /* 0x00000006ff067e24 */ /* 0x000fe2000f8e00ff */
[----:B---3--:R-:W-:Y:S01]  /*8050*/  MOV R11, UR5 ;  /* 0x00000005000b7c02 */ /* 0x008fe20008000f00 */
[----:B------:R-:W-:Y:S02]  /*8060*/  IMAD.U32 R10, RZ, RZ, UR4 ;  /* 0x00000004ff0a7e24 */ /* 0x000fe4000f8e00ff */
[----:B------:R-:W-:Y:S07]  /*8070*/  LEPC R20, `(.L_x_134) ;  /* 0x000000001014794e */ /* 0x000fee0000000000 */
[----:B--2-4-:R-:W-:Y:S05]  /*8080*/  CALL.ABS.NOINC R2 ;  /* 0x0000000002007343 */ /* 0x014fea0003c00000 */
.L_x_134:
        /* <DEDUP_REMOVED lines=12> */
[----:B--2---:R-:W-:Y:S01]  /*8150*/  FFMA R36, R35, R40, R0 ;  /* 0x0000002823247223 */ /* 0x004fe20000000000 */
[----:B------:R-:W-:Y:S01]  /*8160*/  FMUL R4, R33, R8 ;  /* 0x0000000821047220 */ /* 0x000fe20000400000 */
[----:B------:R-:W-:Y:S01]  /*8170*/  FFMA R37, R35, R41, R2 ;  /* 0x0000002923257223 */ /* 0x000fe20000000002 */
[----:B------:R-:W-:Y:S01]  /*8180*/  FMUL R5, R33, R9 ;  /* 0x0000000921057220 */ /* 0x000fe20000400000 */
[----:B------:R-:W-:Y:S01]  /*8190*/  FFMA R38, R35, R42, R3 ;  /* 0x0000002a23267223 */ /* 0x000fe20000000003 */
[----:B------:R-:W-:Y:S01]  /*81a0*/  FMUL R6, R33, R10 ;  /* 0x0000000a21067220 */ /* 0x000fe20000400000 */
[----:B------:R-:W-:Y:S01]  /*81b0*/  FFMA R39, R35, R43, R7 ;  /* 0x0000002b23277223 */ /* 0x000fe20000000007 */
[----:B------:R-:W-:Y:S01]  /*81c0*/  FMUL R11, R33, R11 ;  /* 0x0000000b210b7220 */ /* 0x000fe20000400000 */
[----:B---3--:R-:W-:Y:S01]  /*81d0*/  FFMA R4, R35, R44, R4 ;  /* 0x0000002c23047223 */ /* 0x008fe20000000004 */
        /* <DEDUP_REMOVED lines=21> */
[----:B------:R-:W-:Y:S01]  /*8330*/  FFMA R15, R35, R55, R19 ;  /* 0x00000037230f7223 */ /* 0x000fe20000000013 */
[----:B------:R-:W-:Y:S02]  /*8340*/  MOV R16, UR37 ;  /* 0x0000002500107c02 */ /* 0x000fe40008000f00 */
[----:B------:R-:W-:Y:S02]  /*8350*/  @P6 IADD3 R17, PT, PT, R20, 0x60, RZ ;  /* 0x0000006014116810 */ /* 0x000fe40007ffe0ff */
[----:B------:R1:W-:Y:S01]  /*8360*/  STSM.16.M88.4 [R84], R12 ;  /* 0x0000000c54007844 */ /* 0x0003e20000000200 */
        /* <DEDUP_REMOVED lines=11> */
[----:B------:R-:W-:Y:S02]  /*8420*/  UIADD3 UR10, UPT, UPT, UR48, 0x400, URZ ;  /* 0x00000400300a7890 */ /* 0x000fe4000fffe0ff */
[----:B------:R-:W-:Y:S02]  /*8430*/  UIADD3 UR8, UP0, UPT, UR52, 0x680, URZ ;  /* 0x0000068034087890 */ /* 0x000fe4000ff1e0ff */
[----:B------:R-:W-:Y:S02]  /*8440*/  UIADD3 UR5, UPT, UPT, UR41, 0x80, URZ ;  /* 0x0000008029057890 */ /* 0x000fe4000fffe0ff */
[----:B------:R-:W-:Y:S01]  /*8450*/  MOV R70, UR10 ;  /* 0x0000000a00467c02 */ /* 0x000fe20008000f00 */
[----:B------:R-:W-:Y:S01]  /*8460*/  UIADD3.X UR9, UPT, UPT, URZ, UR53, URZ, UP0, !UPT ;  /* 0x00000035ff097290 */ /* 0x000fe200087fe4ff */
[----:B------:R-:W-:Y:S02]  /*8470*/  UMOV UR6, UR42 ;  /* 0x0000002a00067c82 */ /* 0x000fe40008000000 */
[----:B------:R-:W-:Y:S01]  /*8480*/  R2UR UR4, R70 ;  /* 0x00000000460472ca */ /* 0x000fe200000e0000 */
[----:B------:R-:W-:Y:S11]  /*8490*/  UMOV UR7, UR36 ;  /* 0x0000002400077c82 */ /* 0x000ff60008000000 */
[----:B------:R-:W-:Y:S01]  /*84a0*/  @!UPT UIADD3 URZ, UPT, UPT, URZ, URZ, URZ ;  /* 0x000000fffffff290 */ /* 0x000fe2000fffe0ff */
[----:B------:R2:W-:Y:S01]  /*84b0*/  UTMASTG.3D [UR4], [UR8] ;  /* 0x00000004080073b5 */ /* 0x0005e20008010000 */
[----:B------:R0:W-:Y:S01]  /*84c0*/  UTMACMDFLUSH ;  /* 0x00000000000079b7 */ /* 0x0001e20000000000 */
[----:B--2---:R-:W-:Y:S04]  /*84d0*/  DEPBAR.LE SB0, 0x1 ;  /* 0x000080400000791a */ /* 0x004fe80000000000 */
.L_x_136:
[----:B------:R-:W-:Y:S05]  /*84e0*/  BSYNC.RECONVERGENT B0 ;  /* 0x0000000000007941 */ /* 0x000fea0003800200 */
.L_x_135:
        /* <DEDUP_REMOVED lines=20> */
.L_x_140:
[----:B------:R-:W-:Y:S05]  /*8630*/  BSYNC B0 ;  /* 0x0000000000007941 */ /* 0x000fea0003800000 */
.L_x_139:
        /* <DEDUP_REMOVED lines=13> */
.L_x_138:
[----:B------:R-:W-:Y:S05]  /*8710*/  BSYNC B1 ;  /* 0x0000000000017941 */ /* 0x000fea0003800000 */
.L_x_137:
        /* <DEDUP_REMOVED lines=21> */
.L_x_142:
        /* <DEDUP_REMOVED lines=66> */
.L_x_144:
[----:B------:R-:W-:Y:S05]  /*8c90*/  BSYNC.RECONVERGENT B0 ;  /* 0x0000000000007941 */ /* 0x000fea0003800200 */
.L_x_143:
        /* <DEDUP_REMOVED lines=20> */
.L_x_148:
[----:B------:R-:W-:Y:S05]  /*8de0*/  BSYNC B0 ;  /* 0x0000000000007941 */ /* 0x000fea0003800000 */
.L_x_147:
        /* <DEDUP_REMOVED lines=13> */
.L_x_146:
[----:B------:R-:W-:Y:S05]  /*8ec0*/  BSYNC B1 ;  /* 0x0000000000017941 */ /* 0x000fea0003800000 */
.L_x_145:
        /* <DEDUP_REMOVED lines=21> */
.L_x_150:
        /* <DEDUP_REMOVED lines=66> */
.L_x_152:
[----:B------:R-:W-:Y:S05]  /*9440*/  BSYNC.RECONVERGENT B0 ;  /* 0x0000000000007941 */ /* 0x000fea0003800200 */
.L_x_151:
        /* <DEDUP_REMOVED lines=12> */
[----:B------:R-:W-:Y:S04]  /*9510*/  @P1 IMAD R87, R87, 0x2000, R88 ;  /* 0x0000200057571824 */ /* 0x000fe800078e0258 */
[----:B------:R-:W-:Y:S05]  /*9520*/  @P1 VIADD R2, R87, UR48 ;  /* 0x0000003057021c36 */ /* 0x000fea0008000000 */
[----:B------:R-:W-:Y:S01]  /*9530*/  @P1 IADD3 R86, PT, PT, R86, R2, RZ ;  /* 0x0000000256561210 */ /* 0x000fe20007ffe0ff */
[----:B------:R-:W-:Y:S01]  /*9540*/  @P1 IMAD.IADD R2, R74, 0x1, R2 ;  /* 0x000000014a021824 */ /* 0x000fe200078e0202 */
[----:B------:R-:W-:Y:S06]  /*9550*/  @P0 BRA `(.L_x_156) ;  /* 0x00000000000c0947 */ /* 0x000fec0003800000 */
[----:B------:R-:W-:Y:S04]  /*9560*/  SHF.L.U32 R91, R91, 0x1f, RZ ;  /* 0x0000001f5b5b7819 */ /* 0x000fe800000006ff */
[----:B------:R-:W2:Y:S02]  /*9570*/  SYNCS.PHASECHK.TRANS64.TRYWAIT P0, [R0+URZ+0x40], R91 ;  /* 0x0000405b000075a7 */ /* 0x000ea400080011ff */
[----:B--2---:R-:W-:Y:S05]  /*9580*/  @!P0 BRA `(.L_x_157) ;  /* 0x0000001400dc8947 */ /* 0x004fea0003800000 */
.L_x_156:
[----:B------:R-:W-:Y:S05]  /*9590*/  BSYNC B0 ;  /* 0x0000000000007941 */ /* 0x000fea0003800000 */
.L_x_155:
[----:B------:R-:W-:Y:S11]  /*95a0*/  ISETP.NE.AND P0, PT, R90, RZ, PT ;  /* 0x000000ff5a00720c */ /* 0x000ff60003f05270 */
[----:B------:R-:W-:Y:S02]  /*95b0*/  @!UPT UIADD3 URZ, UPT, UPT, URZ, URZ, URZ ;  /* 0x000000fffffff290 */ /* 0x000fe4000fffe0ff */
[----:B--2---:R-:W-:Y:S01]  /*95c0*/  @P0 IADD3 R0, PT, PT, R74, R86, RZ ;  /* 0x000000564a000210 */ /* 0x004fe20007ffe0ff */
[----:B------:R-:W-:Y:S05]  /*95d0*/  @P0 WARPSYNC.ALL ;  /* 0x0000000000000948 */ /* 0x000fea0003800000 */
[----:B------:R2:W3:Y:S04]  /*95e0*/  @P0 LDSM.16.M88.4 R40, [R87+UR48+0x400] ;  /* 0x000400305728083b */ /* 0x0004e80008000200 */
[----:B------:R2:W4:Y:S04]  /*95f0*/  @P0 LDSM.16.M88.4 R44, [R2+0x400] ;  /* 0x00040000022c083b */ /* 0x0005280000000200 */
[----:B------:R2:W1:Y:S04]  /*9600*/  @P0 LDSM.16.M88.4 R48, [R86+0x400] ;  /* 0x000400005630083b */ /* 0x0004680000000200 */
[----:B------:R2:W1:Y:S02]  /*9610*/  @P0 LDSM.16.M88.4 R52, [R0+0x400] ;  /* 0x000400000034083b */ /* 0x0004640000000200 */
.L_x_154:
[----:B------:R-:W-:Y:S05]  /*9620*/  BSYNC B1 ;  /* 0x0000000000017941 */ /* 0x000fea0003800000 */
.L_x_153:
        /* <DEDUP_REMOVED lines=21> */
.L_x_158:
[----:B------:R-:W-:Y:S01]  /*9780*/  ISETP.NE.AND P0, PT, R76, RZ, PT ;  /* 0x000000ff4c00720c */ /* 0x000fe20003f05270 */
[----:B------:R-:W-:Y:S05]  /*9790*/  WARPSYNC.ALL ;  /* 0x0000000000007948 */ /* 0x000fea0003800000 */
[----:B------:R-:W-:Y:S01]  /*97a0*/  R2UR UR4, R34 ;  /* 0x00000000220472ca */ /* 0x000fe200000e0000 */
[----:B------:R-:W-:Y:S01]  /*97b0*/  BSSY.RECONVERGENT B0, `(.L_x_159) ;  /* 0x000003c000007945 */ /* 0x000fe20003800200 */
[----:B------:R-:W-:Y:S11]  /*97c0*/  R2UR UR5, R85 ;  /* 0x00000000550572ca */ /* 0x000ff600000e0000 */
[----:B-1----:R-:W1:Y:S01]  /*97d0*/  LDTM.16dp128bit.x8 R4, tmem[UR4+0xe0] ;  /* 0x0000e004000479ee */ /* 0x002e620008180000 */
[----:B------:R-:W-:Y:S01]  /*97e0*/  NOP ;  /* 0x0000000000007918 */ /* 0x000fe20000000000 */
[----:B------:R-:W-:Y:S04]  /*97f0*/  UIADD3 UR5, UPT, UPT, UR5, 0xd0, URZ ;  /* 0x000000d005057890 */ /* 0x000fe8000fffe0ff */
[----:B------:R-:W-:Y:S09]  /*9800*/  UPRMT UR5, UR37, 0x654, UR5 ;  /* 0x0000065425057896 */ /* 0x000ff20008000005 */
[----:B-1----:R-:W-:Y:S01]  /*9810*/  SYNCS.ARRIVE.TRANS64.RED.A1T0 RZ, [UR5], RZ ;  /* 0x000000ffffff79a7 */ /* 0x002fe20008100405 */
[C---:B------:R-:W-:Y:S01]  /*9820*/  FMUL R0, R33.reuse, R4 ;  /* 0x0000000421007220 */ /* 0x040fe20000400000 */
        /* <DEDUP_REMOVED lines=33> */
[----:B------:R-:W-:Y:S05]  /*9a40*/  FFMA R15, R35, R55, R19 ;  /* 0x00000037230f7223 */ /* 0x000fea0000000013 */
[----:B------:R1:W-:Y:S01]  /*9a50*/  STSM.16.M88.4 [R84+0x6000], R12 ;  /* 0x0060000c54007844 */ /* 0x0003e20000000200 */
        /* <DEDUP_REMOVED lines=17> */
.L_x_160:
[----:B------:R-:W-:Y:S05]  /*9b70*/  BSYNC.RECONVERGENT B0 ;  /* 0x0000000000007941 */ /* 0x000fea0003800200 */
.L_x_159:
[----:B------:R-:W-:Y:S01]  /*9b80*/  BAR.SYNC.DEFER_BLOCKING 0x1, 0x80 ;  /* 0x0042000000007b1d */ /* 0x000fe20000010000 */
[----:B------:R-:W-:Y:S01]  /*9b90*/  UISETP.NE.AND UP0, UPT, UR49, -0x8, UPT ;  /* 0xfffffff83100788c */ /* 0x000fe2000bf05270 */
[----:B------:R-:W-:Y:S08]  /*9ba0*/  IADD3 R31, PT, PT, R31, 0x1, RZ ;  /* 0x000000011f1f7810 */ /* 0x000ff00007ffe0ff */
[----:B------:R-:W-:Y:S05]  /*9bb0*/  BRA.U !UP0, `(.L_x_161) ;  /* 0x0000000108287547 */ /* 0x000fea000b800000 */
[----:B------:R-:W-:Y:S01]  /*9bc0*/  ISETP.NE.AND P0, PT, R80, RZ, PT ;  /* 0x000000ff5000720c */ /* 0x000fe20003f05270 */
[----:B------:R-:W-:Y:S01]  /*9bd0*/  IMAD.U32 R2, RZ, RZ, UR51 ;  /* 0x00000033ff027e24 */ /* 0x000fe2000f8e00ff */
[----:B------:R-:W-:Y:S01]  /*9be0*/  UIADD3 UR51, UPT, UPT, UR51, 0x1, URZ ;  /* 0x0000000133337890 */ /* 0x000fe2000fffe0ff */
[----:B------:R-:W-:Y:S03]  /*9bf0*/  IMAD.U32 R0, RZ, RZ, UR37 ;  /* 0x00000025ff007e24 */ /* 0x000fe6000f8e00ff */
[----:B------:R-:W-:Y:S04]  /*9c00*/  UISETP.NE.AND UP0, UPT, UR51, 0x4, UPT ;  /* 0x000000043300788c */ /* 0x000fe8000bf05270 */
[----:B------:R-:W-:Y:S03]  /*9c10*/  USEL UR51, UR51, URZ, UP0 ;  /* 0x000000ff33337287 */ /* 0x000fe60008000000 */
[----:B------:R-:W-:Y:S05]  /*9c20*/  @P0 LEA R2, R2, UR48, 0x3 ;  /* 0x0000003002020c11 */ /* 0x000fea000f8e18ff */
[----:B------:R-:W-:Y:S05]  /*9c30*/  @P0 VIADD R2, R2, 0x60 ;  /* 0x0000006002020836 */ /* 0x000fea0000000000 */
[----:B------:R-:W-:Y:S04]  /*9c40*/  @P0 PRMT R0, R0, 0x654, R2 ;  /* 0x0000065400000816 */ /* 0x000fe80000000002 */
[----:B------:R2:W-:Y:S03]  /*9c50*/  @P0 SYNCS.ARRIVE.TRANS64.RED.A1T0 RZ, [R0+URZ], RZ ;  /* 0x000000ff00ff09a7 */ /* 0x0005e600081004ff */
.L_x_161:
[----:B------:R-:W-:Y:S01]  /*9c60*/  ISETP.NE.AND P2, PT, R77, RZ, PT ;  /* 0x000000ff4d00720c */ /* 0x000fe20003f45270 */
[----:B------:R-:W-:Y:S01]  /*9c70*/  UIADD3 UR49, UPT, UPT, UR49, 0x8, URZ ;  /* 0x0000000831317890 */ /* 0x000fe2000fffe0ff */
[----:B------:R-:W-:Y:S01]  /*9c80*/  ISETP.NE.AND P0, PT, R79, 0x2, PT ;  /* 0x000000024f00780c */ /* 0x000fe20003f05270 */
[----:B-1----:R-:W-:Y:S01]  /*9c90*/  IMAD.IADD R14, R29, 0x1, R62 ;  /* 0x000000011d0e7824 */ /* 0x002fe200078e023e */
[----:B------:R-:W-:Y:S01]  /*9ca0*/  ISETP.NE.AND P1, PT, R31, 0x4, PT ;  /* 0x000000041f00780c */ /* 0x000fe20003f25270 */
[----:B------:R-:W-:Y:S01]  /*9cb0*/  IMAD.IADD R15, R30, 0x1, R63 ;  /* 0x000000011e0f7824 */ /* 0x000fe200078e023f */
[----:B------:R-:W-:Y:S02]  /*9cc0*/  SEL R2, RZ, 0x1, P0 ;  /* 0x00000001ff027807 */ /* 0x000fe40000000000 */
[----:B--2---:R-:W-:Y:S02]  /*9cd0*/  SEL R0, RZ, 0x1, P1 ;  /* 0x00000001ff007807 */ /* 0x004fe40000800000 */
[----:B------:R-:W-:Y:S02]  /*9ce0*/  LOP3.LUT R72, R72, R2, RZ, 0x3c, !PT ;  /* 0x0000000248487212 */ /* 0x000fe400078e3cff */
[----:B------:R-:W-:Y:S02]  /*9cf0*/  LOP3.LUT R73, R73, R0, RZ, 0x3c, !PT ;  /* 0x0000000049497212 */ /* 0x000fe400078e3cff */
[----:B------:R-:W-:Y:S02]  /*9d00*/  @P2 R2UR UR36, R71 ;  /* 0x00000000472422ca */ /* 0x000fe400000e0000 */
[----:B------:R-:W-:Y:S02]  /*9d10*/  SEL R79, R79, RZ, P0 ;  /* 0x000000ff4f4f7207 */ /* 0x000fe40000000000 */
[----:B------:R-:W-:Y:S01]  /*9d20*/  SEL R31, R31, RZ, P1 ;  /* 0x000000ff1f1f7207 */ /* 0x000fe20000800000 */
[----:B------:R-:W-:Y:S10]  /*9d30*/  @P2 BRA `(.L_x_162) ;  /* 0xffffffb400502947 */ /* 0x000ff4000383ffff */
[----:B------:R-:W-:-:S09]  /*9d40*/  UISETP.NE.AND UP0, UPT, UR50, URZ, UPT ;  /* 0x000000ff3200728c */ /* 0x000fd2000bf05270 */
[----:B------:R-:W-:Y:S05]  /*9d50*/  BRA.U !UP0, `(.L_x_163) ;  /* 0x0000000108487547 */ /* 0x000fea000b800000 */
[----:B------:R-:W1:Y:S02]  /*9d60*/  LDCU.64 UR4, c[0x0][0x890] ;  /* 0x00011200ff0477ac */ /* 0x000e640008000a00 */
[----:B-1----:R-:W-:-:S04]  /*9d70*/  UISETP.NE.U32.AND UP0, UPT, UR4, URZ, UPT ;  /* 0x000000ff0400728c */ /* 0x002fc8000bf05070 */
[----:B------:R-:W-:-:S09]  /*9d80*/  UISETP.NE.AND.EX UP0, UPT, UR5, URZ, UPT, UP0 ;  /* 0x000000ff0500728c */ /* 0x000fd2000bf05300 */
[----:B------:R-:W-:Y:S05]  /*9d90*/  BRA.U UP0, `(.L_x_164) ;  /* 0x00000001000c7547 */ /* 0x000fea000b800000 */
[----:B------:R-:W-:-:S13]  /*9da0*/  FSETP.NEU.AND P0, PT, R35, RZ, PT ;  /* 0x000000ff2300720b */ /* 0x000fda0003f0d000 */
[----:B------:R-:W-:Y:S05]  /*9db0*/  @!P0 EXIT ;  /* 0x000000000000894d */ /* 0x000fea0003800000 */
[----:B------:R-:W-:Y:S05]  /*9dc0*/  BRA `(.L_x_163) ;  /* 0x00000000002c7947 */ /* 0x000fea0003800000 */
.L_x_164:
[----:B------:R-:W-:Y:S01]  /*9dd0*/  ISETP.NE.AND P0, PT, R78, RZ, PT ;  /* 0x000000ff4e00720c */ /* 0x000fe20003f05270 */
[----:B------:R-:W-:-:S12]  /*9de0*/  BSSY.RECONVERGENT B0, `(.L_x_163) ;  /* 0x0000009000007945 */ /* 0x000fd80003800200 */
[----:B------:R-:W-:Y:S05]  /*9df0*/  @P0 BRA `(.L_x_165) ;  /* 0x0000000000140947 */ /* 0x000fea0003800000 */
[----:B------:R-:W1:Y:S02]  /*9e00*/  LDCU.64 UR4, c[0x0][0x888] ;  /* 0x00011100ff0477ac */ /* 0x000e640008000a00 */
[----:B-1----:R-:W-:-:S04]  /*9e10*/  ISETP.NE.U32.AND P0, PT, RZ, UR4, PT ;  /* 0x00000004ff007c0c */ /* 0x002fc8000bf05070 */
[----:B------:R-:W-:-:S13]  /*9e20*/  ISETP.NE.AND.EX P0, PT, RZ, UR5, PT, P0 ;  /* 0x00000005ff007c0c */ /* 0x000fda000bf05300 */
[----:B------:R-:W-:Y:S05]  /*9e30*/  @!P0 EXIT ;  /* 0x000000000000894d */ /* 0x000fea0003800000 */
[----:B------:R-:W-:Y:S05]  /*9e40*/  BRA `(.L_x_166) ;  /* 0x0000000000087947 */ /* 0x000fea0003800000 */
.L_x_165:
[----:B------:R-:W-:-:S13]  /*9e50*/  FSETP.NEU.AND P0, PT, R35, RZ, PT ;  /* 0x000000ff2300720b */ /* 0x000fda0003f0d000 */
[----:B------:R-:W-:Y:S05]  /*9e60*/  @!P0 EXIT ;  /* 0x000000000000894d */ /* 0x000fea0003800000 */
.L_x_166:
[----:B------:R-:W-:Y:S05]  /*9e70*/  BSYNC.RECONVERGENT B0 ;  /* 0x0000000000007941 */ /* 0x000fea0003800200 */
.L_x_163:
[----:B------:R-:W-:Y:S01]  /*9e80*/  ULEA UR4, UR51, UR48, 0x3 ;  /* 0x0000003033047291 */ /* 0x000fe2000f8e18ff */
[----:B------:R-:W-:-:S04]  /*9e90*/  DEPBAR.LE SB0, 0x0 ;  /* 0x000080000000791a */ /* 0x000fc80000000000 */
[----:B------:R-:W-:-:S04]  /*9ea0*/  UIADD3 UR4, UPT, UPT, UR4, 0x60, URZ ;  /* 0x0000006004047890 */ /* 0x000fc8000fffe0ff */
[----:B------:R-:W-:-:S09]  /*9eb0*/  UPRMT UR4, UR37, 0x654, UR4 ;  /* 0x0000065425047896 */ /* 0x000fd20008000004 */
[----:B------:R-:W-:Y:S01]  /*9ec0*/  SYNCS.ARRIVE.TRANS64.RED.A1T0 RZ, [UR4], RZ ;  /* 0x000000ffffff79a7 */ /* 0x000fe20008100404 */
[----:B------:R-:W-:Y:S05]  /*9ed0*/  EXIT ;  /* 0x000000000000794d */ /* 0x000fea0003800000 */
.L_x_19:
[----:B--2---:R2:W1:Y:S02]  /*9ee0*/  SYNCS.PHASECHK.TRANS64.TRYWAIT P0, [R2+URZ+0x100], R3 ;  /* 0x00010003020075a7 */ /* 0x00446400080011ff */
[----:B-1----:R-:W-:Y:S05]  /*9ef0*/  @!P0 NANOSLEEP.SYNCS 0x989680 ;  /* 0x009896800000895d */ /* 0x002fea0003900000 */
[----:B------:R-:W1:Y:S02]  /*9f00*/  @!P0 SYNCS.PHASECHK.TRANS64 P0, [R2+URZ+0x100], R3 ;  /* 0x00010003020085a7 */ /* 0x000e6400080010ff */
[----:B-1----:R-:W-:Y:S05]  /*9f10*/  @!P0 BRA `(.L_x_19) ;  /* 0xfffffffc00f08947 */ /* 0x002fea000383ffff */
[----:B------:R-:W-:Y:S05]  /*9f20*/  BRA `(.L_x_167) ;  /* 0xffffff7400ac7947 */ /* 0x000fea000383ffff */
.L_x_22:
[----:B-1----:R-:W-:-:S07]  /*9f30*/  MOV R2, UR33 ;  /* 0x0000002100027c02 */ /* 0x002fce0008000f00 */
.L_x_168:
[----:B-1----:R1:W2:Y:S02]  /*9f40*/  SYNCS.PHASECHK.TRANS64.TRYWAIT P0, [R2+URZ+0x20], R4 ;  /* 0x00002004020075a7 */ /* 0x0022a400080011ff */
[----:B--2---:R-:W-:Y:S05]  /*9f50*/  @!P0 NANOSLEEP.SYNCS 0x989680 ;  /* 0x009896800000895d */ /* 0x004fea0003900000 */
[----:B------:R-:W2:Y:S02]  /*9f60*/  @!P0 SYNCS.PHASECHK.TRANS64 P0, [R2+URZ+0x20], R4 ;  /* 0x00002004020085a7 */ /* 0x000ea400080010ff */
[----:B--2---:R-:W-:Y:S05]  /*9f70*/  @!P0 BRA `(.L_x_168) ;  /* 0xfffffffc00f08947 */ /* 0x004fea000383ffff */
[----:B------:R-:W-:Y:S05]  /*9f80*/  BRA `(.L_x_21) ;  /* 0xffffff7400fc7947 */ /* 0x000fea000383ffff */
.L_x_28:
[----:B-1----:R-:W-:-:S07]  /*9f90*/  MOV R2, UR17 ;  /* 0x0000001100027c02 */ /* 0x002fce0008000f00 */
.L_x_169:
[----:B-1----:R1:W2:Y:S02]  /*9fa0*/  SYNCS.PHASECHK.TRANS64.TRYWAIT P0, [R2+URZ+0x20], R4 ;  /* 0x00002004020075a7 */ /* 0x0022a400080011ff */
[----:B--2---:R-:W-:Y:S05]  /*9fb0*/  @!P0 NANOSLEEP.SYNCS 0x989680 ;  /* 0x009896800000895d */ /* 0x004fea0003900000 */
[----:B------:R-:W2:Y:S02]  /*9fc0*/  @!P0 SYNCS.PHASECHK.TRANS64 P0, [R2+URZ+0x20], R4 ;  /* 0x00002004020085a7 */ /* 0x000ea400080010ff */
[----:B--2---:R-:W-:Y:S05]  /*9fd0*/  @!P0 BRA `(.L_x_169) ;  /* 0xfffffffc00f08947 */ /* 0x004fea000383ffff */
[----:B------:R-:W-:Y:S05]  /*9fe0*/  BRA `(.L_x_27) ;  /* 0xffffff7800a47947 */ /* 0x000fea000383ffff */
.L_x_32:
[----:B-1----:R1:W2:Y:S02]  /*9ff0*/  SYNCS.PHASECHK.TRANS64.TRYWAIT P0, [R2+URZ+0x90], R3 ;  /* 0x00009003020075a7 */ /* 0x0022a400080011ff */
[----:B--2---:R-:W-:Y:S05]  /*a000*/  @!P0 NANOSLEEP.SYNCS 0x989680 ;  /* 0x009896800000895d */ /* 0x004fea0003900000 */
[----:B------:R-:W2:Y:S02]  /*a010*/  @!P0 SYNCS.PHASECHK.TRANS64 P0, [R2+URZ+0x90], R3 ;  /* 0x00009003020085a7 */ /* 0x000ea400080010ff */
[----:B--2---:R-:W-:Y:S05]  /*a020*/  @!P0 BRA `(.L_x_32) ;  /* 0xfffffffc00f08947 */ /* 0x004fea000383ffff */
[----:B------:R-:W-:Y:S05]  /*a030*/  BRA `(.L_x_170) ;  /* 0xffffff7c00347947 */ /* 0x000fea000383ffff */
.L_x_36:
[----:B----4-:R-:W-:-:S07]  /*a040*/  MOV R0, UR5 ;  /* 0x0000000500007c02 */ /* 0x010fce0008000f00 */
.L_x_171:
[----:B-1----:R1:W2:Y:S02]  /*a050*/  SYNCS.PHASECHK.TRANS64.TRYWAIT P0, [R0+URZ], R2 ;  /* 0x00000002000075a7 */ /* 0x0022a400080011ff */
[----:B--2---:R-:W-:Y:S05]  /*a060*/  @!P0 NANOSLEEP.SYNCS 0x989680 ;  /* 0x009896800000895d */ /* 0x004fea0003900000 */
[----:B------:R-:W2:Y:S02]  /*a070*/  @!P0 SYNCS.PHASECHK.TRANS64 P0, [R0+URZ], R2 ;  /* 0x00000002000085a7 */ /* 0x000ea400080010ff */
[----:B--2---:R-:W-:Y:S05]  /*a080*/  @!P0 BRA `(.L_x_171) ;  /* 0xfffffffc00f08947 */ /* 0x004fea000383ffff */
[----:B------:R-:W-:Y:S05]  /*a090*/  BRA `(.L_x_172) ;  /* 0xffffff8000a47947 */ /* 0x000fea000383ffff */
.L_x_37:
[----:B----4-:R-:W-:-:S07]  /*a0a0*/  MOV R0, UR5 ;  /* 0x0000000500007c02 */ /* 0x010fce0008000f00 */
.L_x_173:
[----:B-1----:R1:W2:Y:S02]  /*a0b0*/  SYNCS.PHASECHK.TRANS64.TRYWAIT P0, [R0+URZ], R3 ;  /* 0x00000003000075a7 */ /* 0x0022a400080011ff */
[----:B--2---:R-:W-:Y:S05]  /*a0c0*/  @!P0 NANOSLEEP.SYNCS 0x989680 ;  /* 0x009896800000895d */ /* 0x004fea0003900000 */
[----:B------:R-:W2:Y:S02]  /*a0d0*/  @!P0 SYNCS.PHASECHK.TRANS64 P0, [R0+URZ], R3 ;  /* 0x00000003000085a7 */ /* 0x000ea400080010ff */
[----:B--2---:R-:W-:Y:S05]  /*a0e0*/  @!P0 BRA `(.L_x_173) ;  /* 0xfffffffc00f08947 */ /* 0x004fea000383ffff */
[----:B------:R-:W-:Y:S05]  /*a0f0*/  BRA `(.L_x_174) ;  /* 0xffffff8000b07947 */ /* 0x000fea000383ffff */
.L_x_38:
[----:B----4-:R-:W-:-:S07]  /*a100*/  MOV R0, UR5 ;  /* 0x0000000500007c02 */ /* 0x010fce0008000f00 */
.L_x_175:
[----:B-1----:R1:W2:Y:S02]  /*a110*/  SYNCS.PHASECHK.TRANS64.TRYWAIT P0, [R0+URZ], R3 ;  /* 0x00000003000075a7 */ /* 0x0022a400080011ff */
[----:B--2---:R-:W-:Y:S05]  /*a120*/  @!P0 NANOSLEEP.SYNCS 0x989680 ;  /* 0x009896800000895d */ /* 0x004fea0003900000 */
[----:B------:R-:W2:Y:S02]  /*a130*/  @!P0 SYNCS.PHASECHK.TRANS64 P0, [R0+URZ], R3 ;  /* 0x00000003000085a7 */ /* 0x000ea400080010ff */
[----:B--2---:R-:W-:Y:S05]  /*a140*/  @!P0 BRA `(.L_x_175) ;  /* 0xfffffffc00f08947 */ /* 0x004fea000383ffff */
[----:B------:R-:W-:Y:S05]  /*a150*/  BRA `(.L_x_176) ;  /* 0xffffff8000bc7947 */ /* 0x000fea000383ffff */
.L_x_41:
[----:B-1----:R1:W2:Y:S02]  /*a160*/  SYNCS.PHASECHK.TRANS64.TRYWAIT P0, [R0+URZ+0xf0], R4 ;  /* 0x0000f004000075a7 */ /* 0x0022a400080011ff */
[----:B--2---:R-:W-:Y:S05]  /*a170*/  @!P0 NANOSLEEP.SYNCS 0x989680 ;  /* 0x009896800000895d */ /* 0x004fea0003900000 */
[----:B------:R-:W2:Y:S02]  /*a180*/  @!P0 SYNCS.PHASECHK.TRANS64 P0, [R0+URZ+0xf0], R4 ;  /* 0x0000f004000085a7 */ /* 0x000ea400080010ff */
[----:B--2---:R-:W-:Y:S05]  /*a190*/  @!P0 BRA `(.L_x_41) ;  /* 0xfffffffc00f08947 */ /* 0x004fea000383ffff */
[----:B------:R-:W-:Y:S05]  /*a1a0*/  BRA `(.L_x_177) ;  /* 0xffffff8400187947 */ /* 0x000fea000383ffff */
.L_x_42:
[----:B------:R-:W-:-:S07]  /*a1b0*/  MOV R0, UR5 ;  /* 0x0000000500007c02 */ /* 0x000fce0008000f00 */
.L_x_178:
[----:B-1----:R1:W2:Y:S02]  /*a1c0*/  SYNCS.PHASECHK.TRANS64.TRYWAIT P0, [R0+URZ+0xa0], R5 ;  /* 0x0000a005000075a7 */ /* 0x0022a400080011ff */
[----:B--2---:R-:W-:Y:S05]  /*a1d0*/  @!P0 NANOSLEEP.SYNCS 0x989680 ;  /* 0x009896800000895d */ /* 0x004fea0003900000 */
[----:B------:R-:W2:Y:S02]  /*a1e0*/  @!P0 SYNCS.PHASECHK.TRANS64 P0, [R0+URZ+0xa0], R5 ;  /* 0x0000a005000085a7 */ /* 0x000ea400080010ff */
[----:B--2---:R-:W-:Y:S05]  /*a1f0*/  @!P0 BRA `(.L_x_178) ;  /* 0xfffffffc00f08947 */ /* 0x004fea000383ffff */
[----:B------:R-:W-:Y:S05]  /*a200*/  BRA `(.L_x_179) ;  /* 0xffffff8400287947 */ /* 0x000fea000383ffff */
.L_x_43:
[----:B-1----:R1:W2:Y:S02]  /*a210*/  SYNCS.PHASECHK.TRANS64.TRYWAIT P1, [R0+URZ+0x90], R4 ;  /* 0x00009004000075a7 */ /* 0x0022a400080211ff */
[----:B--2---:R-:W-:Y:S05]  /*a220*/  @!P1 NANOSLEEP.SYNCS 0x989680 ;  /* 0x009896800000995d */ /* 0x004fea0003900000 */
[----:B------:R-:W2:Y:S02]  /*a230*/  @!P1 SYNCS.PHASECHK.TRANS64 P1, [R0+URZ+0x90], R4 ;  /* 0x00009004000095a7 */ /* 0x000ea400080210ff */
[----:B--2---:R-:W-:Y:S05]  /*a240*/  @!P1 BRA `(.L_x_43) ;  /* 0xfffffffc00f09947 */ /* 0x004fea000383ffff */
[----:B------:R-:W-:Y:S05]  /*a250*/  BRA `(.L_x_180) ;  /* 0xffffff8400587947 */ /* 0x000fea000383ffff */
.L_x_46:
[----:B------:R-:W-:-:S07]  /*a260*/  MOV R0, UR5 ;  /* 0x0000000500007c02 */ /* 0x000fce0008000f00 */
.L_x_181:
[----:B-1----:R1:W2:Y:S02]  /*a270*/  SYNCS.PHASECHK.TRANS64.TRYWAIT P0, [R0+URZ+0xa0], R2 ;  /* 0x0000a002000075a7 */ /* 0x0022a400080011ff */
[----:B--2---:R-:W-:Y:S05]  /*a280*/  @!P0 NANOSLEEP.SYNCS 0x989680 ;  /* 0x009896800000895d */ /* 0x004fea0003900000 */
[----:B------:R-:W2:Y:S02]  /*a290*/  @!P0 SYNCS.PHASECHK.TRANS64 P0, [R0+URZ+0xa0], R2 ;  /* 0x0000a002000085a7 */ /* 0x000ea400080010ff */
[----:B--2---:R-:W-:Y:S05]  /*a2a0*/  @!P0 BRA `(.L_x_181) ;  /* 0xfffffffc00f08947 */ /* 0x004fea000383ffff */
[----:B------:R-:W-:Y:S05]  /*a2b0*/  BRA `(.L_x_45) ;  /* 0xffffff8400ac7947 */ /* 0x000fea000383ffff */
.L_x_53:
[----:B-1----:R1:W2:Y:S02]  /*a2c0*/  SYNCS.PHASECHK.TRANS64.TRYWAIT P1, [R0+URZ+0x90], R2 ;  /* 0x00009002000075a7 */ /* 0x0022a400080211ff */
[----:B--2---:R-:W-:Y:S05]  /*a2d0*/  @!P1 NANOSLEEP.SYNCS 0x989680 ;  /* 0x009896800000995d */ /* 0x004fea0003900000 */
[----:B------:R-:W2:Y:S02]  /*a2e0*/  @!P1 SYNCS.PHASECHK.TRANS64 P1, [R0+URZ+0x90], R2 ;  /* 0x00009002000095a7 */ /* 0x000ea400080210ff */
[----:B--2---:R-:W-:Y:S05]  /*a2f0*/  @!P1 BRA `(.L_x_53) ;  /* 0xfffffffc00f09947 */ /* 0x004fea000383ffff */
[----:B------:R-:W-:Y:S05]  /*a300*/  BRA `(.L_x_182) ;  /* 0xffffff8c001c7947 */ /* 0x000fea000383ffff */
.L_x_54:
[----:B------:R-:W-:-:S07]  /*a310*/  MOV R2, UR7 ;  /* 0x0000000700027c02 */ /* 0x000fce0008000f00 */
.L_x_183:
[----:B-1----:R1:W2:Y:S02]  /*a320*/  SYNCS.PHASECHK.TRANS64.TRYWAIT P0, [R2+URZ+0xd0], R0 ;  /* 0x0000d000020075a7 */ /* 0x0022a400080011ff */
[----:B--2---:R-:W-:Y:S05]  /*a330*/  @!P0 NANOSLEEP.SYNCS 0x989680 ;  /* 0x009896800000895d */ /* 0x004fea0003900000 */
[----:B------:R-:W2:Y:S02]  /*a340*/  @!P0 SYNCS.PHASECHK.TRANS64 P0, [R2+URZ+0xd0], R0 ;  /* 0x0000d000020085a7 */ /* 0x000ea400080010ff */
[----:B--2---:R-:W-:Y:S05]  /*a350*/  @!P0 BRA `(.L_x_183) ;  /* 0xfffffffc00f08947 */ /* 0x004fea000383ffff */
[----:B------:R-:W-:Y:S05]  /*a360*/  BRA `(.L_x_184) ;  /* 0xffffff8c006c7947 */ /* 0x000fea000383ffff */
.L_x_57:
[----:B------:R-:W-:Y:S07]  /*a370*/  MOV R0, UR6 ;  /* 0x0000000600007c02 */ /* 0x000fee0008000f00 */
.L_x_185:
[----:B-1----:R1:W2:Y:S02]  /*a380*/  SYNCS.PHASECHK.TRANS64.TRYWAIT P0, [R0+URZ], R2 ;  /* 0x00000002000075a7 */ /* 0x0022a400080011ff */
[----:B--2---:R-:W-:Y:S05]  /*a390*/  @!P0 NANOSLEEP.SYNCS 0x989680 ;  /* 0x009896800000895d */ /* 0x004fea0003900000 */
[----:B------:R-:W2:Y:S02]  /*a3a0*/  @!P0 SYNCS.PHASECHK.TRANS64 P0, [R0+URZ], R2 ;  /* 0x00000002000085a7 */ /* 0x000ea400080010ff */
[----:B--2---:R-:W-:Y:S05]  /*a3b0*/  @!P0 BRA `(.L_x_185) ;  /* 0xfffffffc00f08947 */ /* 0x004fea000383ffff */
[----:B------:R-:W-:Y:S05]  /*a3c0*/  BRA `(.L_x_56) ;  /* 0xffffff8c00887947 */ /* 0x000fea000383ffff */
.L_x_60:
[----:B------:R-:W-:-:S07]  /*a3d0*/  MOV R0, UR6 ;  /* 0x0000000600007c02 */ /* 0x000fce0008000f00 */
.L_x_186:
[----:B--2---:R2:W4:Y:S02]  /*a3e0*/  SYNCS.PHASECHK.TRANS64.TRYWAIT P0, [R0+URZ], R2 ;  /* 0x00000002000075a7 */ /* 0x00452400080011ff */
[----:B----4-:R-:W-:Y:S05]  /*a3f0*/  @!P0 NANOSLEEP.SYNCS 0x989680 ;  /* 0x009896800000895d */ /* 0x010fea0003900000 */
[----:B------:R-:W4:Y:S02]  /*a400*/  @!P0 SYNCS.PHASECHK.TRANS64 P0, [R0+URZ], R2 ;  /* 0x00000002000085a7 */ /* 0x000f2400080010ff */
[----:B----4-:R-:W-:Y:S05]  /*a410*/  @!P0 BRA `(.L_x_186) ;  /* 0xfffffffc00f08947 */ /* 0x010fea000383ffff */
[----:B------:R-:W-:Y:S05]  /*a420*/  BRA `(.L_x_187) ;  /* 0xffffff9000647947 */ /* 0x000fea000383ffff */
.L_x_61:
[----:B------:R-:W-:-:S07]  /*a430*/  MOV R0, UR6 ;  /* 0x0000000600007c02 */ /* 0x000fce0008000f00 */
.L_x_188:
[----:B-1----:R1:W2:Y:S02]  /*a440*/  SYNCS.PHASECHK.TRANS64.TRYWAIT P0, [R0+URZ], R3 ;  /* 0x00000003000075a7 */ /* 0x0022a400080011ff */
[----:B--2---:R-:W-:Y:S05]  /*a450*/  @!P0 NANOSLEEP.SYNCS 0x989680 ;  /* 0x009896800000895d */ /* 0x004fea0003900000 */
[----:B------:R-:W2:Y:S02]  /*a460*/  @!P0 SYNCS.PHASECHK.TRANS64 P0, [R0+URZ], R3 ;  /* 0x00000003000085a7 */ /* 0x000ea400080010ff */
[----:B--2---:R-:W-:Y:S05]  /*a470*/  @!P0 BRA `(.L_x_188) ;  /* 0xfffffffc00f08947 */ /* 0x004fea000383ffff */
[----:B------:R-:W-:Y:S05]  /*a480*/  BRA `(.L_x_189) ;  /* 0xffffff9000707947 */ /* 0x000fea000383ffff */
.L_x_62:
[----:B------:R-:W-:-:S07]  /*a490*/  MOV R0, UR6 ;  /* 0x0000000600007c02 */ /* 0x000fce0008000f00 */
.L_x_190:
[----:B-1----:R1:W2:Y:S02]  /*a4a0*/  SYNCS.PHASECHK.TRANS64.TRYWAIT P0, [R0+URZ], R3 ;  /* 0x00000003000075a7 */ /* 0x0022a400080011ff */
[----:B--2---:R-:W-:Y:S05]  /*a4b0*/  @!P0 NANOSLEEP.SYNCS 0x989680 ;  /* 0x009896800000895d */ /* 0x004fea0003900000 */
[----:B------:R-:W2:Y:S02]  /*a4c0*/  @!P0 SYNCS.PHASECHK.TRANS64 P0, [R0+URZ], R3 ;  /* 0x00000003000085a7 */ /* 0x000ea400080010ff */
[----:B--2---:R-:W-:Y:S05]  /*a4d0*/  @!P0 BRA `(.L_x_190) ;  /* 0xfffffffc00f08947 */ /* 0x004fea000383ffff */
[----:B------:R-:W-:Y:S05]  /*a4e0*/  BRA `(.L_x_191) ;  /* 0xffffff90007c7947 */ /* 0x000fea000383ffff */
.L_x_63:
[----:B-1----:R-:W-:-:S07]  /*a4f0*/  MOV R0, UR7 ;  /* 0x0000000700007c02 */ /* 0x002fce0008000f00 */
.L_x_192:
[----:B-1----:R1:W2:Y:S02]  /*a500*/  SYNCS.PHASECHK.TRANS64.TRYWAIT P0, [R0+URZ], R2 ;  /* 0x00000002000075a7 */ /* 0x0022a400080011ff */
[----:B--2---:R-:W-:Y:S05]  /*a510*/  @!P0 NANOSLEEP.SYNCS 0x989680 ;  /* 0x009896800000895d */ /* 0x004fea0003900000 */
[----:B------:R-:W2:Y:S02]  /*a520*/  @!P0 SYNCS.PHASECHK.TRANS64 P0, [R0+URZ], R2 ;  /* 0x00000002000085a7 */ /* 0x000ea400080010ff */
[----:B--2---:R-:W-:Y:S05]  /*a530*/  @!P0 BRA `(.L_x_192) ;  /* 0xfffffffc00f08947 */ /* 0x004fea000383ffff */
[----:B------:R-:W-:Y:S05]  /*a540*/  BRA `(.L_x_193) ;  /* 0xffffff9000887947 */ /* 0x000fea000383ffff */
.L_x_68:
[----:B--2---:R2:W3:Y:S02]  /*a550*/  SYNCS.PHASECHK.TRANS64.TRYWAIT P0, [R0+URZ+0x90], R2 ;  /* 0x00009002000075a7 */ /* 0x0044e400080011ff */
[----:B---3--:R-:W-:Y:S05]  /*a560*/  @!P0 NANOSLEEP.SYNCS 0x989680 ;  /* 0x009896800000895d */ /* 0x008fea0003900000 */
[----:B------:R-:W3:Y:S02]  /*a570*/  @!P0 SYNCS.PHASECHK.TRANS64 P0, [R0+URZ+0x90], R2 ;  /* 0x00009002000085a7 */ /* 0x000ee400080010ff */
[----:B---3--:R-:W-:Y:S05]  /*a580*/  @!P0 BRA `(.L_x_68) ;  /* 0xfffffffc00f08947 */ /* 0x008fea000383ffff */
[----:B------:R-:W-:Y:S05]  /*a590*/  BRA `(.L_x_194) ;  /* 0xffffff9400887947 */ /* 0x000fea000383ffff */
.L_x_71:
[----:B------:R-:W-:Y:S07]  /*a5a0*/  MOV R0, UR7 ;  /* 0x0000000700007c02 */ /* 0x000fee0008000f00 */
.L_x_195:
[----:B--2---:R2:W3:Y:S02]  /*a5b0*/  SYNCS.PHASECHK.TRANS64.TRYWAIT P0, [R0+URZ+0x88], R2 ;  /* 0x00008802000075a7 */ /* 0x0044e400080011ff */
[----:B---3--:R-:W-:Y:S05]  /*a5c0*/  @!P0 NANOSLEEP.SYNCS 0x989680 ;  /* 0x009896800000895d */ /* 0x008fea0003900000 */
[----:B------:R-:W3:Y:S02]  /*a5d0*/  @!P0 SYNCS.PHASECHK.TRANS64 P0, [R0+URZ+0x88], R2 ;  /* 0x00008802000085a7 */ /* 0x000ee400080010ff */
[----:B---3--:R-:W-:Y:S05]  /*a5e0*/  @!P0 BRA `(.L_x_195) ;  /* 0xfffffffc00f08947 */ /* 0x008fea000383ffff */
[----:B------:R-:W-:Y:S05]  /*a5f0*/  BRA `(.L_x_70) ;  /* 0xffffff9800687947 */ /* 0x000fea000383ffff */
.L_x_74:
[----:B------:R-:W-:Y:S07]  /*a600*/  MOV R0, UR7 ;  /* 0x0000000700007c02 */ /* 0x000fee0008000f00 */
.L_x_196:
[----:B-1----:R1:W2:Y:S02]  /*a610*/  SYNCS.PHASECHK.TRANS64.TRYWAIT P0, [R0+URZ+0x60], R32 ;  /* 0x00006020000075a7 */ /* 0x0022a400080011ff */
[----:B--2---:R-:W-:Y:S05]  /*a620*/  @!P0 NANOSLEEP.SYNCS 0x989680 ;  /* 0x009896800000895d */ /* 0x004fea0003900000 */
[----:B------:R-:W2:Y:S02]  /*a630*/  @!P0 SYNCS.PHASECHK.TRANS64 P0, [R0+URZ+0x60], R32 ;  /* 0x00006020000085a7 */ /* 0x000ea400080010ff */
[----:B--2---:R-:W-:Y:S05]  /*a640*/  @!P0 BRA `(.L_x_196) ;  /* 0xfffffffc00f08947 */ /* 0x004fea000383ffff */
[----:B------:R-:W-:Y:S05]  /*a650*/  BRA `(.L_x_197) ;  /* 0xffffff9800e47947 */ /* 0x000fea000383ffff */
.L_x_75:
[----:B------:R-:W-:Y:S07]  /*a660*/  MOV R0, UR7 ;  /* 0x0000000700007c02 */ /* 0x000fee0008000f00 */
.L_x_198:
[----:B-1----:R1:W2:Y:S02]  /*a670*/  SYNCS.PHASECHK.TRANS64.TRYWAIT P0, [R0+URZ+0x68], R32 ;  /* 0x00006820000075a7 */ /* 0x0022a400080011ff */
[----:B--2---:R-:W-:Y:S05]  /*a680*/  @!P0 NANOSLEEP.SYNCS 0x989680 ;  /* 0x009896800000895d */ /* 0x004fea0003900000 */
[----:B------:R-:W2:Y:S02]  /*a690*/  @!P0 SYNCS.PHASECHK.TRANS64 P0, [R0+URZ+0x68], R32 ;  /* 0x00006820000085a7 */ /* 0x000ea400080010ff */
[----:B--2---:R-:W-:Y:S05]  /*a6a0*/  @!P0 BRA `(.L_x_198) ;  /* 0xfffffffc00f08947 */ /* 0x004fea000383ffff */
[----:B------:R-:W-:Y:S05]  /*a6b0*/  BRA `(.L_x_199) ;  /* 0xffffff9c00207947 */ /* 0x000fea000383ffff */
.L_x_76:
[----:B------:R-:W-:Y:S07]  /*a6c0*/  MOV R0, UR7 ;  /* 0x0000000700007c02 */ /* 0x000fee0008000f00 */
.L_x_200:
[----:B-1----:R1:W2:Y:S02]  /*a6d0*/  SYNCS.PHASECHK.TRANS64.TRYWAIT P0, [R0+URZ+0x70], R32 ;  /* 0x00007020000075a7 */ /* 0x0022a400080011ff */
[----:B--2---:R-:W-:Y:S05]  /*a6e0*/  @!P0 NANOSLEEP.SYNCS 0x989680 ;  /* 0x009896800000895d */ /* 0x004fea0003900000 */
[----:B------:R-:W2:Y:S02]  /*a6f0*/  @!P0 SYNCS.PHASECHK.TRANS64 P0, [R0+URZ+0x70], R32 ;  /* 0x00007020000085a7 */ /* 0x000ea400080010ff */
[----:B--2---:R-:W-:Y:S05]  /*a700*/  @!P0 BRA `(.L_x_200) ;  /* 0xfffffffc00f08947 */ /* 0x004fea000383ffff */
[----:B------:R-:W-:Y:S05]  /*a710*/  BRA `(.L_x_201) ;  /* 0xffffff9c00607947 */ /* 0x000fea000383ffff */
.L_x_77:
[----:B------:R-:W-:Y:S07]  /*a720*/  MOV R0, UR7 ;  /* 0x0000000700007c02 */ /* 0x000fee0008000f00 */
.L_x_202:
[----:B-1----:R1:W2:Y:S02]  /*a730*/  SYNCS.PHASECHK.TRANS64.TRYWAIT P0, [R0+URZ+0x78], R32 ;  /* 0x00007820000075a7 */ /* 0x0022a400080011ff */
[----:B--2---:R-:W-:Y:S05]  /*a740*/  @!P0 NANOSLEEP.SYNCS 0x989680 ;  /* 0x009896800000895d */ /* 0x004fea0003900000 */
[----:B------:R-:W2:Y:S02]  /*a750*/  @!P0 SYNCS.PHASECHK.TRANS64 P0, [R0+URZ+0x78], R32 ;  /* 0x00007820000085a7 */ /* 0x000ea400080010ff */
[----:B--2---:R-:W-:Y:S05]  /*a760*/  @!P0 BRA `(.L_x_202) ;  /* 0xfffffffc00f08947 */ /* 0x004fea000383ffff */
[----:B------:R-:W-:Y:S05]  /*a770*/  BRA `(.L_x_203) ;  /* 0xffffff9c00a47947 */ /* 0x000fea000383ffff */
.L_x_78:
[----:B------:R-:W-:Y:S07]  /*a780*/  MOV R0, UR7 ;  /* 0x0000000700007c02 */ /* 0x000fee0008000f00 */
.L_x_204:
[----:B-1----:R1:W2:Y:S02]  /*a790*/  SYNCS.PHASECHK.TRANS64.TRYWAIT P0, [R0+URZ+0x60], R14 ;  /* 0x0000600e000075a7 */ /* 0x0022a400080011ff */
[----:B--2---:R-:W-:Y:S05]  /*a7a0*/  @!P0 NANOSLEEP.SYNCS 0x989680 ;  /* 0x009896800000895d */ /* 0x004fea0003900000 */
[----:B------:R-:W2:Y:S02]  /*a7b0*/  @!P0 SYNCS.PHASECHK.TRANS64 P0, [R0+URZ+0x60], R14 ;  /* 0x0000600e000085a7 */ /* 0x000ea400080010ff */
[----:B--2---:R-:W-:Y:S05]  /*a7c0*/  @!P0 BRA `(.L_x_204) ;  /* 0xfffffffc00f08947 */ /* 0x004fea000383ffff */
[----:B------:R-:W-:Y:S05]  /*a7d0*/  BRA `(.L_x_205) ;  /* 0xffffff9c00ec7947 */ /* 0x000fea000383ffff */
.L_x_79:
[----:B------:R-:W-:Y:S07]  /*a7e0*/  MOV R0, UR7 ;  /* 0x0000000700007c02 */ /* 0x000fee0008000f00 */
.L_x_206:
[----:B-1----:R1:W2:Y:S02]  /*a7f0*/  SYNCS.PHASECHK.TRANS64.TRYWAIT P0, [R0+URZ+0x68], R14 ;  /* 0x0000680e000075a7 */ /* 0x0022a400080011ff */
[----:B--2---:R-:W-:Y:S05]  /*a800*/  @!P0 NANOSLEEP.SYNCS 0x989680 ;  /* 0x009896800000895d */ /* 0x004fea0003900000 */
[----:B------:R-:W2:Y:S02]  /*a810*/  @!P0 SYNCS.PHASECHK.TRANS64 P0, [R0+URZ+0x68], R14 ;  /* 0x0000680e000085a7 */ /* 0x000ea400080010ff */
[----:B--2---:R-:W-:Y:S05]  /*a820*/  @!P0 BRA `(.L_x_206) ;  /* 0xfffffffc00f08947 */ /* 0x004fea000383ffff */
[----:B------:R-:W-:Y:S05]  /*a830*/  BRA `(.L_x_207) ;  /* 0xffffffa000307947 */ /* 0x000fea000383ffff */
.L_x_80:
[----:B------:R-:W-:Y:S07]  /*a840*/  MOV R0, UR7 ;  /* 0x0000000700007c02 */ /* 0x000fee0008000f00 */
.L_x_208:
[----:B-1----:R1:W2:Y:S02]  /*a850*/  SYNCS.PHASECHK.TRANS64.TRYWAIT P0, [R0+URZ+0x70], R14 ;  /* 0x0000700e000075a7 */ /* 0x0022a400080011ff */
[----:B--2---:R-:W-:Y:S05]  /*a860*/  @!P0 NANOSLEEP.SYNCS 0x989680 ;  /* 0x009896800000895d */ /* 0x004fea0003900000 */
[----:B------:R-:W2:Y:S02]  /*a870*/  @!P0 SYNCS.PHASECHK.TRANS64 P0, [R0+URZ+0x70], R14 ;  /* 0x0000700e000085a7 */ /* 0x000ea400080010ff */
[----:B--2---:R-:W-:Y:S05]  /*a880*/  @!P0 BRA `(.L_x_208) ;  /* 0xfffffffc00f08947 */ /* 0x004fea000383ffff */
[----:B------:R-:W-:Y:S05]  /*a890*/  BRA `(.L_x_209) ;  /* 0xffffffa000747947 */ /* 0x000fea000383ffff */
.L_x_81:
[----:B------:R-:W-:Y:S07]  /*a8a0*/  MOV R0, UR7 ;  /* 0x0000000700007c02 */ /* 0x000fee0008000f00 */
.L_x_210:
[----:B-1----:R1:W2:Y:S02]  /*a8b0*/  SYNCS.PHASECHK.TRANS64.TRYWAIT P0, [R0+URZ+0x78], R14 ;  /* 0x0000780e000075a7 */ /* 0x0022a400080011ff */
[----:B--2---:R-:W-:Y:S05]  /*a8c0*/  @!P0 NANOSLEEP.SYNCS 0x989680 ;  /* 0x009896800000895d */ /* 0x004fea0003900000 */
[----:B------:R-:W2:Y:S02]  /*a8d0*/  @!P0 SYNCS.PHASECHK.TRANS64 P0, [R0+URZ+0x78], R14 ;  /* 0x0000780e000085a7 */ /* 0x000ea400080010ff */
[----:B--2---:R-:W-:Y:S05]  /*a8e0*/  @!P0 BRA `(.L_x_210) ;  /* 0xfffffffc00f08947 */ /* 0x004fea000383ffff */
[----:B------:R-:W-:Y:S05]  /*a8f0*/  BRA `(.L_x_211) ;  /* 0xffffffa000f87947 */ /* 0x000fea000383ffff */
.L_x_83:
[----:B------:R-:W-:-:S07]  /*a900*/  MOV R0, UR7 ;  /* 0x0000000700007c02 */ /* 0x000fce0008000f00 */
.L_x_212:
[----:B-1----:R1:W3:Y:S02]  /*a910*/  SYNCS.PHASECHK.TRANS64.TRYWAIT P0, [R0+URZ+0x60], R32 ;  /* 0x00006020000075a7 */ /* 0x0022e400080011ff */
[----:B---3--:R-:W-:Y:S05]  /*a920*/  @!P0 NANOSLEEP.SYNCS 0x989680 ;  /* 0x009896800000895d */ /* 0x008fea0003900000 */
[----:B------:R-:W3:Y:S02]  /*a930*/  @!P0 SYNCS.PHASECHK.TRANS64 P0, [R0+URZ+0x60], R32 ;  /* 0x00006020000085a7 */ /* 0x000ee400080010ff */
[----:B---3--:R-:W-:Y:S05]  /*a940*/  @!P0 BRA `(.L_x_212) ;  /* 0xfffffffc00f08947 */ /* 0x008fea000383ffff */
[----:B------:R-:W-:Y:S05]  /*a950*/  BRA `(.L_x_213) ;  /* 0xffffffa400607947 */ /* 0x000fea000383ffff */
.L_x_84:
[----:B-1----:R-:W-:-:S07]  /*a960*/  MOV R0, UR7 ;  /* 0x0000000700007c02 */ /* 0x002fce0008000f00 */
.L_x_214:
[----:B-1----:R1:W3:Y:S02]  /*a970*/  SYNCS.PHASECHK.TRANS64.TRYWAIT P0, [R0+URZ+0x68], R32 ;  /* 0x00006820000075a7 */ /* 0x0022e400080011ff */
[----:B---3--:R-:W-:Y:S05]  /*a980*/  @!P0 NANOSLEEP.SYNCS 0x989680 ;  /* 0x009896800000895d */ /* 0x008fea0003900000 */
[----:B------:R-:W3:Y:S02]  /*a990*/  @!P0 SYNCS.PHASECHK.TRANS64 P0, [R0+URZ+0x68], R32 ;  /* 0x00006820000085a7 */ /* 0x000ee400080010ff */
[----:B---3--:R-:W-:Y:S05]  /*a9a0*/  @!P0 BRA `(.L_x_214) ;  /* 0xfffffffc00f08947 */ /* 0x008fea000383ffff */
[----:B------:R-:W-:Y:S05]  /*a9b0*/  BRA `(.L_x_215) ;  /* 0xffffffa400507947 */ /* 0x000fea000383ffff */
.L_x_85:
[----:B------:R-:W-:-:S07]  /*a9c0*/  MOV R2, UR7 ;  /* 0x0000000700027c02 */ /* 0x000fce0008000f00 */
.L_x_216:
[----:B-1----:R1:W3:Y:S02]  /*a9d0*/  SYNCS.PHASECHK.TRANS64.TRYWAIT P0, [R2+URZ+0x70], R32 ;  /* 0x00007020020075a7 */ /* 0x0022e400080011ff */
[----:B---3--:R-:W-:Y:S05]  /*a9e0*/  @!P0 NANOSLEEP.SYNCS 0x989680 ;  /* 0x009896800000895d */ /* 0x008fea0003900000 */
[----:B------:R-:W3:Y:S02]  /*a9f0*/  @!P0 SYNCS.PHASECHK.TRANS64 P0, [R2+URZ+0x70], R32 ;  /* 0x00007020020085a7 */ /* 0x000ee400080010ff */
[----:B---3--:R-:W-:Y:S05]  /*aa00*/  @!P0 BRA `(.L_x_216) ;  /* 0xfffffffc00f08947 */ /* 0x008fea000383ffff */
[----:B------:R-:W-:Y:S05]  /*aa10*/  BRA `(.L_x_217) ;  /* 0xffffffa400447947 */ /* 0x000fea000383ffff */
.L_x_87:
[----:B--2---:R2:W4:Y:S02]  /*aa20*/  SYNCS.PHASECHK.TRANS64.TRYWAIT P0, [R0+URZ+0x90], R2 ;  /* 0x00009002000075a7 */ /* 0x00452400080011ff */
[----:B----4-:R-:W-:Y:S05]  /*aa30*/  @!P0 NANOSLEEP.SYNCS 0x989680 ;  /* 0x009896800000895d */ /* 0x010fea0003900000 */
[----:B------:R-:W4:Y:S02]  /*aa40*/  @!P0 SYNCS.PHASECHK.TRANS64 P0, [R0+URZ+0x90], R2 ;  /* 0x00009002000085a7 */ /* 0x000f2400080010ff */
[----:B----4-:R-:W-:Y:S05]  /*aa50*/  @!P0 BRA `(.L_x_87) ;  /* 0xfffffffc00f08947 */ /* 0x010fea000383ffff */
[----:B------:R-:W-:Y:S05]  /*aa60*/  BRA `(.L_x_218) ;  /* 0xffffffa800187947 */ /* 0x000fea000383ffff */
.L_x_98:
[----:B-1----:R-:W-:Y:S04]  /*aa70*/  MOV R0, UR48 ;  /* 0x0000003000007c02 */ /* 0x002fe80008000f00 */
[----:B------:R1:W3:Y:S03]  /*aa80*/  SYNCS.PHASECHK.TRANS64.TRYWAIT P1, [R0+URZ+0x40], R3 ;  /* 0x00004003000075a7 */ /* 0x0002e600080211ff */
[----:B---3--:R-:W-:Y:S05]  /*aa90*/  @!P1 NANOSLEEP.SYNCS 0x989680 ;  /* 0x009896800000995d */ /* 0x008fea0003900000 */
[----:B------:R-:W3:Y:S02]  /*aaa0*/  @!P1 SYNCS.PHASECHK.TRANS64 P1, [R0+URZ+0x40], R3 ;  /* 0x00004003000095a7 */ /* 0x000ee400080210ff */
[----:B---3--:R-:W-:Y:S05]  /*aab0*/  @!P1 BRA `(.L_x_98) ;  /* 0xfffffffc00ec9947 */ /* 0x008fea000383ffff */
[----:B------:R-:W-:Y:S05]  /*aac0*/  BRA `(.L_x_97) ;  /* 0xffffffb4004c7947 */ /* 0x000fea000383ffff */
.L_x_100:
[----:B-1----:R1:W2:Y:S02]  /*aad0*/  SYNCS.PHASECHK.TRANS64.TRYWAIT P0, [R85+URZ+0xb0], R2 ;  /* 0x0000b002550075a7 */ /* 0x0022a400080011ff */
[----:B--2---:R-:W-:Y:S05]  /*aae0*/  @!P0 NANOSLEEP.SYNCS 0x989680 ;  /* 0x009896800000895d */ /* 0x004fea0003900000 */
[----:B------:R-:W2:Y:S02]  /*aaf0*/  @!P0 SYNCS.PHASECHK.TRANS64 P0, [R85+URZ+0xb0], R2 ;  /* 0x0000b002550085a7 */ /* 0x000ea400080010ff */
[----:B--2---:R-:W-:Y:S05]  /*ab00*/  @!P0 BRA `(.L_x_100) ;  /* 0xfffffffc00f08947 */ /* 0x004fea000383ffff */
[----:B------:R-:W-:Y:S05]  /*ab10*/  BRA `(.L_x_99) ;  /* 0xffffffb400787947 */ /* 0x000fea000383ffff */
.L_x_109:
[----:B-1----:R1:W2:Y:S02]  /*ab20*/  SYNCS.PHASECHK.TRANS64.TRYWAIT P0, [R2+URZ+0x40], R0 ;  /* 0x00004000020075a7 */ /* 0x0022a400080011ff */
[----:B--2---:R-:W-:Y:S05]  /*ab30*/  @!P0 NANOSLEEP.SYNCS 0x989680 ;  /* 0x009896800000895d */ /* 0x004fea0003900000 */
[----:B------:R-:W2:Y:S02]  /*ab40*/  @!P0 SYNCS.PHASECHK.TRANS64 P0, [R2+URZ+0x40], R0 ;  /* 0x00004000020085a7 */ /* 0x000ea400080010ff */
[----:B--2---:R-:W-:Y:S05]  /*ab50*/  @!P0 BRA `(.L_x_109) ;  /* 0xfffffffc00f08947 */ /* 0x004fea000383ffff */
[----:B------:R-:W-:Y:S05]  /*ab60*/  BRA `(.L_x_108) ;  /* 0xffffffbc001c7947 */ /* 0x000fea000383ffff */
.L_x_117:
[----:B-1----:R1:W2:Y:S02]  /*ab70*/  SYNCS.PHASECHK.TRANS64.TRYWAIT P0, [R0+URZ+0x40], R5 ;  /* 0x00004005000075a7 */ /* 0x0022a400080011ff */
[----:B--2---:R-:W-:Y:S05]  /*ab80*/  @!P0 NANOSLEEP.SYNCS 0x989680 ;  /* 0x009896800000895d */ /* 0x004fea0003900000 */
[----:B------:R-:W2:Y:S02]  /*ab90*/  @!P0 SYNCS.PHASECHK.TRANS64 P0, [R0+URZ+0x40], R5 ;  /* 0x00004005000085a7 */ /* 0x000ea400080010ff */
[----:B--2---:R-:W-:Y:S05]  /*aba0*/  @!P0 BRA `(.L_x_117) ;  /* 0xfffffffc00f08947 */ /* 0x004fea000383ffff */
[----:B------:R-:W-:Y:S05]  /*abb0*/  BRA `(.L_x_116) ;  /* 0xffffffc000e07947 */ /* 0x000fea000383ffff */
.L_x_125:
[----:B-1----:R1:W2:Y:S02]  /*abc0*/  SYNCS.PHASECHK.TRANS64.TRYWAIT P0, [R0+URZ+0x40], R5 ;  /* 0x00004005000075a7 */ /* 0x0022a400080011ff */
[----:B--2---:R-:W-:Y:S05]  /*abd0*/  @!P0 NANOSLEEP.SYNCS 0x989680 ;  /* 0x009896800000895d */ /* 0x004fea0003900000 */
[----:B------:R-:W2:Y:S02]  /*abe0*/  @!P0 SYNCS.PHASECHK.TRANS64 P0, [R0+URZ+0x40], R5 ;  /* 0x00004005000085a7 */ /* 0x000ea400080010ff */
[----:B--2---:R-:W-:Y:S05]  /*abf0*/  @!P0 BRA `(.L_x_125) ;  /* 0xfffffffc00f08947 */ /* 0x004fea000383ffff */
[----:B------:R-:W-:Y:S05]  /*ac00*/  BRA `(.L_x_124) ;  /* 0xffffffc800a87947 */ /* 0x000fea000383ffff */
.L_x_133:
[----:B-1----:R1:W2:Y:S02]  /*ac10*/  SYNCS.PHASECHK.TRANS64.TRYWAIT P0, [R0+URZ+0x40], R5 ;  /* 0x00004005000075a7 */ /* 0x0022a400080011ff */
[----:B--2---:R-:W-:Y:S05]  /*ac20*/  @!P0 NANOSLEEP.SYNCS 0x989680 ;  /* 0x009896800000895d */ /* 0x004fea0003900000 */
[----:B------:R-:W2:Y:S02]  /*ac30*/  @!P0 SYNCS.PHASECHK.TRANS64 P0, [R0+URZ+0x40], R5 ;  /* 0x00004005000085a7 */ /* 0x000ea400080010ff */
[----:B--2---:R-:W-:Y:S05]  /*ac40*/  @!P0 BRA `(.L_x_133) ;  /* 0xfffffffc00f08947 */ /* 0x004fea000383ffff */
[----:B------:R-:W-:Y:S05]  /*ac50*/  BRA `(.L_x_132) ;  /* 0xffffffd0007c7947 */ /* 0x000fea000383ffff */
.L_x_141:
[----:B-1----:R1:W2:Y:S02]  /*ac60*/  SYNCS.PHASECHK.TRANS64.TRYWAIT P0, [R0+URZ+0x40], R5 ;  /* 0x00004005000075a7 */ /* 0x0022a400080011ff */
[----:B--2---:R-:W-:Y:S05]  /*ac70*/  @!P0 NANOSLEEP.SYNCS 0x989680 ;  /* 0x009896800000895d */ /* 0x004fea0003900000 */
[----:B------:R-:W2:Y:S02]  /*ac80*/  @!P0 SYNCS.PHASECHK.TRANS64 P0, [R0+URZ+0x40], R5 ;  /* 0x00004005000085a7 */ /* 0x000ea400080010ff */
[----:B--2---:R-:W-:Y:S05]  /*ac90*/  @!P0 BRA `(.L_x_141) ;  /* 0xfffffffc00f08947 */ /* 0x004fea000383ffff */
[----:B------:R-:W-:Y:S05]  /*aca0*/  BRA `(.L_x_140) ;  /* 0xffffffd800607947 */ /* 0x000fea000383ffff */
.L_x_149:
[----:B-1----:R1:W2:Y:S02]  /*acb0*/  SYNCS.PHASECHK.TRANS64.TRYWAIT P0, [R0+URZ+0x40], R5 ;  /* 0x00004005000075a7 */ /* 0x0022a400080011ff */
[----:B--2---:R-:W-:Y:S05]  /*acc0*/  @!P0 NANOSLEEP.SYNCS 0x989680 ;  /* 0x009896800000895d */ /* 0x004fea0003900000 */
[----:B------:R-:W2:Y:S02]  /*acd0*/  @!P0 SYNCS.PHASECHK.TRANS64 P0, [R0+URZ+0x40], R5 ;  /* 0x00004005000085a7 */ /* 0x000ea400080010ff */
[----:B--2---:R-:W-:Y:S05]  /*ace0*/  @!P0 BRA `(.L_x_149) ;  /* 0xfffffffc00f08947 */ /* 0x004fea000383ffff */
[----:B------:R-:W-:Y:S05]  /*acf0*/  BRA `(.L_x_148) ;  /* 0xffffffe000387947 */ /* 0x000fea000383ffff */
.L_x_157:
[----:B--2---:R2:W3:Y:S02]  /*ad00*/  SYNCS.PHASECHK.TRANS64.TRYWAIT P0, [R0+URZ+0x40], R91 ;  /* 0x0000405b000075a7 */ /* 0x0044e400080011ff */
[----:B---3--:R-:W-:Y:S05]  /*ad10*/  @!P0 NANOSLEEP.SYNCS 0x989680 ;  /* 0x009896800000895d */ /* 0x008fea0003900000 */
[----:B------:R-:W3:Y:S02]  /*ad20*/  @!P0 SYNCS.PHASECHK.TRANS64 P0, [R0+URZ+0x40], R91 ;  /* 0x0000405b000085a7 */ /* 0x000ee400080010ff */
[----:B---3--:R-:W-:Y:S05]  /*ad30*/  @!P0 BRA `(.L_x_157) ;  /* 0xfffffffc00f08947 */ /* 0x008fea000383ffff */
[----:B------:R-:W-:Y:S05]  /*ad40*/  BRA `(.L_x_156) ;  /* 0xffffffe800107947 */ /* 0x000fea000383ffff */
        .weak           $__internal_0_$__cuda_sm10x_tcgen05_guardrail_trap_col_being_dealloced_not_returned_by_alloc
        .type           $__internal_0_$__cuda_sm10x_tcgen05_guardrail_trap_col_being_dealloced_not_returned_by_alloc,@function
        .size           $__internal_0_$__cuda_sm10x_tcgen05_guardrail_trap_col_being_dealloced_not_returned_by_alloc,($__internal_1_$__cuda_sm10x_tcgen05_guardrail_trap_phase_invalid_during_alloc - $__internal_0_$__cuda_sm10x_tcgen05_guardrail_trap_col_being_dealloced_not_returned_by_alloc)
$__internal_0_$__cuda_sm10x_tcgen05_guardrail_trap_col_being_dealloced_not_returned_by_alloc:
[----:B------:R-:W-:Y:S05]  /*ad50*/  BPT.TRAP 0x1 ;  /* 0x000000040000795c */ /* 0x000fea0000300000 */
[----:B------:R-:W-:-:S04]  /*ad60*/  HFMA2 R3, -RZ, RZ, 0, 0 ;  /* 0x00000000ff037431 */ /* 0x000fc800000001ff */
[----:B------:R-:W-:Y:S05]  /*ad70*/  RET.REL.NODEC R2 `(_ZN7cutlass13device_kernelINS_4gemm6kernel13GemmUniversalIN4cute5tupleIJiiiiEEENS1_10collective13CollectiveMmaINS1_35MainloopSm100TmaUmmaWarpSpecializedILi4ELi2ELi4ENS5_IJNS4_1CILi1EEESB_SB_EEEEENS5_IJNSA_ILi64EEENSA_ILi256EEENSA_ILi32EEEEEEfNS5_IJlSB_lEEEfSI_NS4_8TiledMMAINS4_8MMA_AtomIJNS4_17SM100_MMA_TF32_SSINS_10tfloat32_tESM_fLi64ELi256ELNS4_4UMMA5MajorE0ELSO_0ELNSN_7ScaleInE0ELSP_0EEEEEENS4_6LayoutISC_NS5_IJNSA_ILi0EEEST_ST_EEEEENS5_IJNS4_10UnderscoreESW_SW_EEEEENS4_13SM90_TMA_LOADENS4_14ComposedLayoutINS4_7SwizzleILi3ELi4ELi3EEENS4_18smem_ptr_flag_bitsILi32EEENSS_INS5_IJNSA_ILi8EEESG_EEENS5_IJSG_SB_EEEEEEEvNS4_8identityESZ_S19_vS1A_EENS_8epilogue10collective18CollectiveEpilogueINS1C_23Sm100TmaWarpSpecializedILi4ELi2ELi16ELb1ELb0EEEJSH_NS5_IJNSS_ISE_SB_EENSS_ISG_SB_EEEEEfSI_fSI_NS1C_6fusion15FusionCallbacksIS1G_NS1K_17LinearCombinationIffffLNS_15FloatRoundStyleE2EEESH_S1J_JEEENS4_5SM1004TMEM4LOAD26SM100_TMEM_LOAD_16dp128b8xESZ_S19_NS4_17SM75_U32x4_LDSM_NENS4_14SM90_TMA_STOREES19_NS4_17SM90_U32x4_STSM_NENS4_39AutoVectorizingCopyWithAssumedAlignmentILi128EEEEEEvvEEEEvNT_6ParamsE) ;  /* 0xffffff5002a07950 */ /* 0x000fea0003c3ffff */
        .weak           $__internal_1_$__cuda_sm10x_tcgen05_guardrail_trap_phase_invalid_during_alloc
        .type           $__internal_1_$__cuda_sm10x_tcgen05_guardrail_trap_phase_invalid_during_alloc,@function
        .size           $__internal_1_$__cuda_sm10x_tcgen05_guardrail_trap_phase_invalid_during_alloc,($__internal_2_$__cuda_sm10x_tcgen05_guardrail_trap_unallocated_columns_being_dealloced - $__internal_1_$__cuda_sm10x_tcgen05_guardrail_trap_phase_invalid_during_alloc)
$__internal_1_$__cuda_sm10x_tcgen05_guardrail_trap_phase_invalid_during_alloc:
[----:B------:R-:W-:Y:S05]  /*ad80*/  BPT.TRAP 0x1 ;  /* 0x000000040000795c */ /* 0x000fea0000300000 */
[----:B------:R-:W-:-:S04]  /*ad90*/  MOV R3, 0x0 ;  /* 0x0000000000037802 */ /* 0x000fc80000000f00 */
[----:B------:R-:W-:Y:S05]  /*ada0*/  RET.REL.NODEC R2 `(_ZN7cutlass13device_kernelINS_4gemm6kernel13GemmUniversalIN4cute5tupleIJiiiiEEENS1_10collective13CollectiveMmaINS1_35MainloopSm100TmaUmmaWarpSpecializedILi4ELi2ELi4ENS5_IJNS4_1CILi1EEESB_SB_EEEEENS5_IJNSA_ILi64EEENSA_ILi256EEENSA_ILi32EEEEEEfNS5_IJlSB_lEEEfSI_NS4_8TiledMMAINS4_8MMA_AtomIJNS4_17SM100_MMA_TF32_SSINS_10tfloat32_tESM_fLi64ELi256ELNS4_4UMMA5MajorE0ELSO_0ELNSN_7ScaleInE0ELSP_0EEEEEENS4_6LayoutISC_NS5_IJNSA_ILi0EEEST_ST_EEEEENS5_IJNS4_10UnderscoreESW_SW_EEEEENS4_13SM90_TMA_LOADENS4_14ComposedLayoutINS4_7SwizzleILi3ELi4ELi3EEENS4_18smem_ptr_flag_bitsILi32EEENSS_INS5_IJNSA_ILi8EEESG_EEENS5_IJSG_SB_EEEEEEEvNS4_8identityESZ_S19_vS1A_EENS_8epilogue10collective18CollectiveEpilogueINS1C_23Sm100TmaWarpSpecializedILi4ELi2ELi16ELb1ELb0EEEJSH_NS5_IJNSS_ISE_SB_EENSS_ISG_SB_EEEEEfSI_fSI_NS1C_6fusion15FusionCallbacksIS1G_NS1K_17LinearCombinationIffffLNS_15FloatRoundStyleE2EEESH_S1J_JEEENS4_5SM1004TMEM4LOAD26SM100_TMEM_LOAD_16dp128b8xESZ_S19_NS4_17SM75_U32x4_LDSM_NENS4_14SM90_TMA_STOREES19_NS4_17SM90_U32x4_STSM_NENS4_39AutoVectorizingCopyWithAssumedAlignmentILi128EEEEEEvvEEEEvNT_6ParamsE) ;  /* 0xffffff5002947950 */ /* 0x000fea0003c3ffff */
        .weak           $__internal_2_$__cuda_sm10x_tcgen05_guardrail_trap_unallocated_columns_being_dealloced
        .type           $__internal_2_$__cuda_sm10x_tcgen05_guardrail_trap_unallocated_columns_being_dealloced,@function
        .size           $__internal_2_$__cuda_sm10x_tcgen05_guardrail_trap_unallocated_columns_being_dealloced,(.L_x_220 - $__internal_2_$__cuda_sm10x_tcgen05_guardrail_trap_unallocated_columns_being_dealloced)
$__internal_2_$__cuda_sm10x_tcgen05_guardrail_trap_unallocated_columns_being_dealloced:
[----:B------:R-:W-:Y:S05]  /*adb0*/  BPT.TRAP 0x1 ;  /* 0x000000040000795c */ /* 0x000fea0000300000 */
[----:B------:R-:W-:-:S04]  /*adc0*/  HFMA2 R3, -RZ, RZ, 0, 0 ;  /* 0x00000000ff037431 */ /* 0x000fc800000001ff */
[----:B------:R-:W-:Y:S05]  /*add0*/  RET.REL.NODEC R2 `(_ZN7cutlass13device_kernelINS_4gemm6kernel13GemmUniversalIN4cute5tupleIJiiiiEEENS1_10collective13CollectiveMmaINS1_35MainloopSm100TmaUmmaWarpSpecializedILi4ELi2ELi4ENS5_IJNS4_1CILi1EEESB_SB_EEEEENS5_IJNSA_ILi64EEENSA_ILi256EEENSA_ILi32EEEEEEfNS5_IJlSB_lEEEfSI_NS4_8TiledMMAINS4_8MMA_AtomIJNS4_17SM100_MMA_TF32_SSINS_10tfloat32_tESM_fLi64ELi256ELNS4_4UMMA5MajorE0ELSO_0ELNSN_7ScaleInE0ELSP_0EEEEEENS4_6LayoutISC_NS5_IJNSA_ILi0EEEST_ST_EEEEENS5_IJNS4_10UnderscoreESW_SW_EEEEENS4_13SM90_TMA_LOADENS4_14ComposedLayoutINS4_7SwizzleILi3ELi4ELi3EEENS4_18smem_ptr_flag_bitsILi32EEENSS_INS5_IJNSA_ILi8EEESG_EEENS5_IJSG_SB_EEEEEEEvNS4_8identityESZ_S19_vS1A_EENS_8epilogue10collective18CollectiveEpilogueINS1C_23Sm100TmaWarpSpecializedILi4ELi2ELi16ELb1ELb0EEEJSH_NS5_IJNSS_ISE_SB_EENSS_ISG_SB_EEEEEfSI_fSI_NS1C_6fusion15FusionCallbacksIS1G_NS1K_17LinearCombinationIffffLNS_15FloatRoundStyleE2EEESH_S1J_JEEENS4_5SM1004TMEM4LOAD26SM100_TMEM_LOAD_16dp128b8xESZ_S19_NS4_17SM75_U32x4_LDSM_NENS4_14SM90_TMA_STOREES19_NS4_17SM90_U32x4_STSM_NENS4_39AutoVectorizingCopyWithAssumedAlignmentILi128EEEEEEvvEEEEvNT_6ParamsE) ;  /* 0xffffff5002887950 */ /* 0x000fea0003c3ffff */
.L_x_219:
[----:B------:R-:W-:-:S00]  /*ade0*/  BRA `(.L_x_219) ;  /* 0xfffffffc00fc7947 */ /* 0x000fc0000383ffff */
[----:B------:R-:W-:-:S00]  /*adf0*/  NOP ;  /* 0x0000000000007918 */ /* 0x000fc00000000000 */
        /* <DEDUP_REMOVED lines=8> */
.L_x_220:


//--------------------- .nv.global.init           --------------------------
	.section	.nv.global.init,"aw",@progbits
.nv.global.init:
	.type		$str$27,@object
	.size		$str$27,($str$28 - $str$27)
$str$27:
        /*0000*/ 	.byte	0x28, 0x61, 0x64, 0x64, 0x72, 0x65, 0x73, 0x73, 0x20, 0x26, 0x20, 0x6d, 0x61, 0x73, 0x6b, 0x29
        /*0010*/ 	.byte	0x20, 0x3d, 0x3d, 0x20, 0x30, 0x00
	.type		$str$28,@object
	.size		$str$28,($str$26 - $str$28)
$str$28:
        /*0016*/ 	.byte	0x2f, 0x74, 0x6d, 0x70, 0x2f, 0x63, 0x75, 0x74, 0x6c, 0x61, 0x73, 0x73, 0x5f, 0x73, 0x77, 0x65
        /*0026*/ 	.byte	0x65, 0x70, 0x5f, 0x73, 0x72, 0x63, 0x2f, 0x69, 0x6e, 0x63, 0x6c, 0x75, 0x64, 0x65, 0x2f, 0x63
        /*0036*/ 	.byte	0x75, 0x74, 0x65, 0x2f, 0x70, 0x6f, 0x69, 0x6e, 0x74, 0x65, 0x72, 0x5f, 0x66, 0x6c, 0x61, 0x67
        /*0046*/ 	.byte	0x67, 0x65, 0x64, 0x2e, 0x68, 0x70, 0x70, 0x00
	.type		$str$26,@object
	.size		$str$26,($str$25 - $str$26)
$str$26:
        /*004e*/ 	.byte	0x2f, 0x74, 0x6d, 0x70, 0x2f, 0x63, 0x75, 0x74, 0x6c, 0x61, 0x73, 0x73, 0x5f, 0x73, 0x77, 0x65
        /*005e*/ 	.byte	0x65, 0x70, 0x5f, 0x73, 0x72, 0x63, 0x2f, 0x69, 0x6e, 0x63, 0x6c, 0x75, 0x64, 0x65, 0x2f, 0x63
        /*006e*/ 	.byte	0x75, 0x74, 0x65, 0x2f, 0x61, 0x74, 0x6f, 0x6d, 0x2f, 0x63, 0x6f, 0x70, 0x79, 0x5f, 0x74, 0x72
        /*007e*/ 	.byte	0x61, 0x69, 0x74, 0x73, 0x5f, 0x73, 0x6d, 0x31, 0x30, 0x30, 0x2e, 0x68, 0x70, 0x70, 0x00
	.type		$str$25,@object
	.size		$str$25,(__unnamed_1 - $str$25)
$str$25:
        /*008d*/ 	.byte	0x28, 0x28, 0x75, 0x69, 0x6e, 0x74, 0x33, 0x32, 0x5f, 0x74, 0x28, 0x74, 0x68, 0x72, 0x65, 0x61
        /*009d*/ 	.byte	0x64, 0x49, 0x64, 0x78, 0x2e, 0x78, 0x29, 0x20, 0x2f, 0x20, 0x33, 0x32, 0x29, 0x20, 0x25, 0x20
        /*00ad*/ 	.byte	0x34, 0x29, 0x20, 0x3d, 0x3d, 0x20, 0x28, 0x28, 0x28, 0x74, 0x6d, 0x65, 0x6d, 0x5f, 0x61, 0x64
        /*00bd*/ 	.byte	0x64, 0x72, 0x20, 0x3e, 0x3e, 0x20, 0x31, 0x36, 0x29, 0x20, 0x2f, 0x20, 0x33, 0x32, 0x29, 0x20
        /*00cd*/ 	.byte	0x25, 0x20, 0x34, 0x29, 0x00
	.type		__unnamed_1,@object
	.size		__unnamed_1,(__unnamed_2 - __unnamed_1)
__unnamed_1:
        /*00d2*/ 	.byte	0x61, 0x75, 0x74, 0x6f, 0x20, 0x63, 0x75, 0x74, 0x65, 0x3a, 0x3a, 0x61, 0x73, 0x5f, 0x70, 0x6f
        /* <DEDUP_REMOVED lines=23> */
        /*0252*/ 	.byte	0x3c, 0x32, 0x30, 0x34, 0x38, 0x3e, 0x3e, 0x3e, 0x3e, 0x5d, 0x00
	.type		__unnamed_2,@object
	.size		__unnamed_2,(.L_2 - __unnamed_2)
__unnamed_2:
        /* <DEDUP_REMOVED lines=45> */
        /*052d*/ 	.byte	0x3e, 0x3e, 0x3e, 0x5d, 0x00
.L_2:


//--------------------- .nv.shared._ZN7cutlass13device_kernelINS_4gemm6kernel13GemmUniversalIN4cute5tupleIJiiiiEEENS1_10collective13CollectiveMmaINS1_35MainloopSm100TmaUmmaWarpSpecializedILi4ELi2ELi4ENS5_IJNS4_1CILi1EEESB_SB_EEEEENS5_IJNSA_ILi64EEENSA_ILi256EEENSA_ILi32EEEEEEfNS5_IJlSB_lEEEfSI_NS4_8TiledMMAINS4_8MMA_AtomIJNS4_17SM100_MMA_TF32_SSINS_10tfloat32_tESM_fLi64ELi256ELNS4_4UMMA5MajorE0ELSO_0ELNSN_7ScaleInE0ELSP_0EEEEEENS4_6LayoutISC_NS5_IJNSA_ILi0EEEST_ST_EEEEENS5_IJNS4_10UnderscoreESW_SW_EEEEENS4_13SM90_TMA_LOADENS4_14ComposedLayoutINS4_7SwizzleILi3ELi4ELi3EEENS4_18smem_ptr_flag_bitsILi32EEENSS_INS5_IJNSA_ILi8EEESG_EEENS5_IJSG_SB_EEEEEEEvNS4_8identityESZ_S19_vS1A_EENS_8epilogue10collective18CollectiveEpilogueINS1C_23Sm100TmaWarpSpecializedILi4ELi2ELi16ELb1ELb0EEEJSH_NS5_IJNSS_ISE_SB_EENSS_ISG_SB_EEEEEfSI_fSI_NS1C_6fusion15FusionCallbacksIS1G_NS1K_17LinearCombinationIffffLNS_15FloatRoundStyleE2EEESH_S1J_JEEENS4_5SM1004TMEM4LOAD26SM100_TMEM_LOAD_16dp128b8xESZ_S19_NS4_17SM75_U32x4_LDSM_NENS4_14SM90_TMA_STOREES19_NS4_17SM90_U32x4_STSM_NENS4_39AutoVectorizingCopyWithAssumedAlignmentILi128EEEEEEvvEEEEvNT_6ParamsE --------------------------
	.section	.nv.shared._ZN7cutlass13device_kernelINS_4gemm6kernel13GemmUniversalIN4cute5tupleIJiiiiEEENS1_10collective13CollectiveMmaINS1_35MainloopSm100TmaUmmaWarpSpecializedILi4ELi2ELi4ENS5_IJNS4_1CILi1EEESB_SB_EEEEENS5_IJNSA_ILi64EEENSA_ILi256EEENSA_ILi32EEEEEEfNS5_IJlSB_lEEEfSI_NS4_8TiledMMAINS4_8MMA_AtomIJNS4_17SM100_MMA_TF32_SSINS_10tfloat32_tESM_fLi64ELi256ELNS4_4UMMA5MajorE0ELSO_0ELNSN_7ScaleInE0ELSP_0EEEEEENS4_6LayoutISC_NS5_IJNSA_ILi0EEEST_ST_EEEEENS5_IJNS4_10UnderscoreESW_SW_EEEEENS4_13SM90_TMA_LOADENS4_14ComposedLayoutINS4_7SwizzleILi3ELi4ELi3EEENS4_18smem_ptr_flag_bitsILi32EEENSS_INS5_IJNSA_ILi8EEESG_EEENS5_IJSG_SB_EEEEEEEvNS4_8identityESZ_S19_vS1A_EENS_8epilogue10collective18CollectiveEpilogueINS1C_23Sm100TmaWarpSpecializedILi4ELi2ELi16ELb1ELb0EEEJSH_NS5_IJNSS_ISE_SB_EENSS_ISG_SB_EEEEEfSI_fSI_NS1C_6fusion15FusionCallbacksIS1G_NS1K_17LinearCombinationIffffLNS_15FloatRoundStyleE2EEESH_S1J_JEEENS4_5SM1004TMEM4LOAD26SM100_TMEM_LOAD_16dp128b8xESZ_S19_NS4_17SM75_U32x4_LDSM_NENS4_14SM90_TMA_STOREES19_NS4_17SM90_U32x4_STSM_NENS4_39AutoVectorizingCopyWithAssumedAlignmentILi128EEEEEEvvEEEEvNT_6ParamsE,"aw",@nobits
	.sectionflags	@""
	.align	16
	.zero		1024


//--------------------- .nv.shared.reserved.0     --------------------------
	.section	.nv.shared.reserved.0,"aw",@nobits
	.weak		__nv_reservedSMEM_offset_0_alias
	.size		__nv_reservedSMEM_offset_0_alias, 0, 64
	.other		__nv_reservedSMEM_offset_0_alias,@"STO_CUDA_RESERVED_SHARED STV_DEFAULT"
__nv_reservedSMEM_offset_0_alias:
	.zero		0
.nv.shared.reserved.0:
	.zero		64
	.weak		__nv_reservedSMEM_tcgen05_partition
	.type		__nv_reservedSMEM_tcgen05_partition,@object
	.size		__nv_reservedSMEM_tcgen05_partition,(.L_0 - __nv_reservedSMEM_tcgen05_partition)
__nv_reservedSMEM_tcgen05_partition:
	.zero		32
.L_0:


//--------------------- .nv.global                --------------------------
	.section	.nv.global,"aw",@nobits
.nv.global:
	.type		_ZN40_INTERNAL_684436ac_4_k_cu_9400a06f_319504cute1_E,@object
	.size		_ZN40_INTERNAL_684436ac_4_k_cu_9400a06f_319504cute1_E,(_ZN40_INTERNAL_684436ac_4_k_cu_9400a06f_319504cuda3std3__45__cpo6cbeginE - _ZN40_INTERNAL_684436ac_4_k_cu_9400a06f_319504cute1_E)
_ZN40_INTERNAL_684436ac_4_k_cu_9400a06f_319504cute1_E:
	.zero		1
	.type		_ZN40_INTERNAL_684436ac_4_k_cu_9400a06f_319504cuda3std3__45__cpo6cbeginE,@object
	.size		_ZN40_INTERNAL_684436ac_4_k_cu_9400a06f_319504cuda3std3__45__cpo6cbeginE,(_ZN40_INTERNAL_684436ac_4_k_cu_9400a06f_319504cuda3std3__48in_placeE - _ZN40_INTERNAL_684436ac_4_k_cu_9400a06f_319504cuda3std3__45__cpo6cbeginE)
_ZN40_INTERNAL_684436ac_4_k_cu_9400a06f_319504cuda3std3__45__cpo6cbeginE:
	.zero		1
	.type		_ZN40_INTERNAL_684436ac_4_k_cu_9400a06f_319504cuda3std3__48in_placeE,@object
	.size		_ZN40_INTERNAL_684436ac_4_k_cu_9400a06f_319504cuda3std3__48in_placeE,(_ZN40_INTERNAL_684436ac_4_k_cu_9400a06f_319504cuda3std6ranges3__45__cpo9iter_moveE - _ZN40_INTERNAL_684436ac_4_k_cu_9400a06f_319504cuda3std3__48in_placeE)
_ZN40_INTERNAL_684436ac_4_k_cu_9400a06f_319504cuda3std3__48in_placeE:
	.zero		1
	.type		_ZN40_INTERNAL_684436ac_4_k_cu_9400a06f_319504cuda3std6ranges3__45__cpo9iter_moveE,@object
	.size		_ZN40_INTERNAL_684436ac_4_k_cu_9400a06f_319504cuda3std6ranges3__45__cpo9iter_moveE,(_ZN40_INTERNAL_684436ac_4_k_cu_9400a06f_319504cuda3std3__45__cpo5beginE - _ZN40_INTERNAL_684436ac_4_k_cu_9400a06f_319504cuda3std6ranges3__45__cpo9iter_moveE)
_ZN40_INTERNAL_684436ac_4_k_cu_9400a06f_319504cuda3std6ranges3__45__cpo9iter_moveE:
	.zero		1
	.type		_ZN40_INTERNAL_684436ac_4_k_cu_9400a06f_319504cuda3std3__45__cpo5beginE,@object
	.size		_ZN40_INTERNAL_684436ac_4_k_cu_9400a06f_319504cuda3std3__45__cpo5beginE,(_ZN40_INTERNAL_684436ac_4_k_cu_9400a06f_319504cuda3std3__442_GLOBAL__N__684436ac_4_k_cu_9400a06f_319506ignoreE - _ZN40_INTERNAL_684436ac_4_k_cu_9400a06f_319504cuda3std3__45__cpo5beginE)
_ZN40_INTERNAL_684436ac_4_k_cu_9400a06f_319504cuda3std3__45__cpo5beginE:
	.zero		1
	.type		_ZN40_INTERNAL_684436ac_4_k_cu_9400a06f_319504cuda3std3__442_GLOBAL__N__684436ac_4_k_cu_9400a06f_319506ignoreE,@object
	.size		_ZN40_INTERNAL_684436ac_4_k_cu_9400a06f_319504cuda3std3__442_GLOBAL__N__684436ac_4_k_cu_9400a06f_319506ignoreE,(_ZN40_INTERNAL_684436ac_4_k_cu_9400a06f_319504cute7productE - _ZN40_INTERNAL_684436ac_4_k_cu_9400a06f_319504cuda3std3__442_GLOBAL__N__684436ac_4_k_cu_9400a06f_319506ignoreE)
_ZN40_INTERNAL_684436ac_4_k_cu_9400a06f_319504cuda3std3__442_GLOBAL__N__684436ac_4_k_cu_9400a06f_319506ignoreE:
	.zero		1
	.type		_ZN40_INTERNAL_684436ac_4_k_cu_9400a06f_319504cute7productE,@object
	.size		_ZN40_INTERNAL_684436ac_4_k_cu_9400a06f_319504cute7productE,(_ZN40_INTERNAL_684436ac_4_k_cu_9400a06f_319504cuda3std3__45__cpo3endE - _ZN40_INTERNAL_684436ac_4_k_cu_9400a06f_319504cute7productE)
_ZN40_INTERNAL_684436ac_4_k_cu_9400a06f_319504cute7productE:
	.zero		1
	.type		_ZN40_INTERNAL_684436ac_4_k_cu_9400a06f_319504cuda3std3__45__cpo3endE,@object
	.size		_ZN40_INTERNAL_684436ac_4_k_cu_9400a06f_319504cuda3std3__45__cpo3endE,(_ZN40_INTERNAL_684436ac_4_k_cu_9400a06f_319504cuda3std3__419piecewise_constructE - _ZN40_INTERNAL_684436ac_4_k_cu_9400a06f_319504cuda3std3__45__cpo3endE)
_ZN40_INTERNAL_684436ac_4_k_cu_9400a06f_319504cuda3std3__45__cpo3endE:
	.zero		1
	.type		_ZN40_INTERNAL_684436ac_4_k_cu_9400a06f_319504cuda3std3__419piecewise_constructE,@object
	.size		_ZN40_INTERNAL_684436ac_4_k_cu_9400a06f_319504cuda3std3__419piecewise_constructE,(_ZN40_INTERNAL_684436ac_4_k_cu_9400a06f_319504cuda3std3__45__cpo4cendE - _ZN40_INTERNAL_684436ac_4_k_cu_9400a06f_319504cuda3std3__419piecewise_constructE)
_ZN40_INTERNAL_684436ac_4_k_cu_9400a06f_319504cuda3std3__419piecewise_constructE:
	.zero		1
	.type		_ZN40_INTERNAL_684436ac_4_k_cu_9400a06f_319504cuda3std3__45__cpo4cendE,@object
	.size		_ZN40_INTERNAL_684436ac_4_k_cu_9400a06f_319504cuda3std3__45__cpo4cendE,(_ZN40_INTERNAL_684436ac_4_k_cu_9400a06f_319504cuda3std6ranges3__45__cpo4swapE - _ZN40_INTERNAL_684436ac_4_k_cu_9400a06f_319504cuda3std3__45__cpo4cendE)
_ZN40_INTERNAL_684436ac_4_k_cu_9400a06f_319504cuda3std3__45__cpo4cendE:
	.zero		1
	.type		_ZN40_INTERNAL_684436ac_4_k_cu_9400a06f_319504cuda3std6ranges3__45__cpo4swapE,@object
	.size		_ZN40_INTERNAL_684436ac_4_k_cu_9400a06f_319504cuda3std6ranges3__45__cpo4swapE,(.L_10 - _ZN40_INTERNAL_684436ac_4_k_cu_9400a06f_319504cuda3std6ranges3__45__cpo4swapE)
_ZN40_INTERNAL_684436ac_4_k_cu_9400a06f_319504cuda3std6ranges3__45__cpo4swapE:
	.zero		1
.L_10:


//--------------------- .nv.constant0._ZN7cutlass13device_kernelINS_4gemm6kernel13GemmUniversalIN4cute5tupleIJiiiiEEENS1_10collective13CollectiveMmaINS1_35MainloopSm100TmaUmmaWarpSpecializedILi4ELi2ELi4ENS5_IJNS4_1CILi1EEESB_SB_EEEEENS5_IJNSA_ILi64EEENSA_ILi256EEENSA_ILi32EEEEEEfNS5_IJlSB_lEEEfSI_NS4_8TiledMMAINS4_8MMA_AtomIJNS4_17SM100_MMA_TF32_SSINS_10tfloat32_tESM_fLi64ELi256ELNS4_4UMMA5MajorE0ELSO_0ELNSN_7ScaleInE0ELSP_0EEEEEENS4_6LayoutISC_NS5_IJNSA_ILi0EEEST_ST_EEEEENS5_IJNS4_10UnderscoreESW_SW_EEEEENS4_13SM90_TMA_LOADENS4_14ComposedLayoutINS4_7SwizzleILi3ELi4ELi3EEENS4_18smem_ptr_flag_bitsILi32EEENSS_INS5_IJNSA_ILi8EEESG_EEENS5_IJSG_SB_EEEEEEEvNS4_8identityESZ_S19_vS1A_EENS_8epilogue10collective18CollectiveEpilogueINS1C_23Sm100TmaWarpSpecializedILi4ELi2ELi16ELb1ELb0EEEJSH_NS5_IJNSS_ISE_SB_EENSS_ISG_SB_EEEEEfSI_fSI_NS1C_6fusion15FusionCallbacksIS1G_NS1K_17LinearCombinationIffffLNS_15FloatRoundStyleE2EEESH_S1J_JEEENS4_5SM1004TMEM4LOAD26SM100_TMEM_LOAD_16dp128b8xESZ_S19_NS4_17SM75_U32x4_LDSM_NENS4_14SM90_TMA_STOREES19_NS4_17SM90_U32x4_STSM_NENS4_39AutoVectorizingCopyWithAssumedAlignmentILi128EEEEEEvvEEEEvNT_6ParamsE --------------------------
	.section	.nv.constant0._ZN7cutlass13device_kernelINS_4gemm6kernel13GemmUniversalIN4cute5tupleIJiiiiEEENS1_10collective13CollectiveMmaINS1_35MainloopSm100TmaUmmaWarpSpecializedILi4ELi2ELi4ENS5_IJNS4_1CILi1EEESB_SB_EEEEENS5_IJNSA_ILi64EEENSA_ILi256EEENSA_ILi32EEEEEEfNS5_IJlSB_lEEEfSI_NS4_8TiledMMAINS4_8MMA_AtomIJNS4_17SM100_MMA_TF32_SSINS_10tfloat32_tESM_fLi64ELi256ELNS4_4UMMA5MajorE0ELSO_0ELNSN_7ScaleInE0ELSP_0EEEEEENS4_6LayoutISC_NS5_IJNSA_ILi0EEEST_ST_EEEEENS5_IJNS4_10UnderscoreESW_SW_EEEEENS4_13SM90_TMA_LOADENS4_14ComposedLayoutINS4_7SwizzleILi3ELi4ELi3EEENS4_18smem_ptr_flag_bitsILi32EEENSS_INS5_IJNSA_ILi8EEESG_EEENS5_IJSG_SB_EEEEEEEvNS4_8identityESZ_S19_vS1A_EENS_8epilogue10collective18CollectiveEpilogueINS1C_23Sm100TmaWarpSpecializedILi4ELi2ELi16ELb1ELb0EEEJSH_NS5_IJNSS_ISE_SB_EENSS_ISG_SB_EEEEEfSI_fSI_NS1C_6fusion15FusionCallbacksIS1G_NS1K_17LinearCombinationIffffLNS_15FloatRoundStyleE2EEESH_S1J_JEEENS4_5SM1004TMEM4LOAD26SM100_TMEM_LOAD_16dp128b8xESZ_S19_NS4_17SM75_U32x4_LDSM_NENS4_14SM90_TMA_STOREES19_NS4_17SM90_U32x4_STSM_NENS4_39AutoVectorizingCopyWithAssumedAlignmentILi128EEEEEEvvEEEEvNT_6ParamsE,"a",@progbits
	.sectionflags	@""
	.align	4
.nv.constant0._ZN7cutlass13device_kernelINS_4gemm6kernel13GemmUniversalIN4cute5tupleIJiiiiEEENS1_10collective13CollectiveMmaINS1_35MainloopSm100TmaUmmaWarpSpecializedILi4ELi2ELi4ENS5_IJNS4_1CILi1EEESB_SB_EEEEENS5_IJNSA_ILi64EEENSA_ILi256EEENSA_ILi32EEEEEEfNS5_IJlSB_lEEEfSI_NS4_8TiledMMAINS4_8MMA_AtomIJNS4_17SM100_MMA_TF32_SSINS_10tfloat32_tESM_fLi64ELi256ELNS4_4UMMA5MajorE0ELSO_0ELNSN_7ScaleInE0ELSP_0EEEEEENS4_6LayoutISC_NS5_IJNSA_ILi0EEEST_ST_EEEEENS5_IJNS4_10UnderscoreESW_SW_EEEEENS4_13SM90_TMA_LOADENS4_14ComposedLayoutINS4_7SwizzleILi3ELi4ELi3EEENS4_18smem_ptr_flag_bitsILi32EEENSS_INS5_IJNSA_ILi8EEESG_EEENS5_IJSG_SB_EEEEEEEvNS4_8identityESZ_S19_vS1A_EENS_8epilogue10collective18CollectiveEpilogueINS1C_23Sm100TmaWarpSpecializedILi4ELi2ELi16ELb1ELb0EEEJSH_NS5_IJNSS_ISE_SB_EENSS_ISG_SB_EEEEEfSI_fSI_NS1C_6fusion15FusionCallbacksIS1G_NS1K_17LinearCombinationIffffLNS_15FloatRoundStyleE2EEESH_S1J_JEEENS4_5SM1004TMEM4LOAD26SM100_TMEM_LOAD_16dp128b8xESZ_S19_NS4_17SM75_U32x4_LDSM_NENS4_14SM90_TMA_STOREES19_NS4_17SM90_U32x4_STSM_NENS4_39AutoVectorizingCopyWithAssumedAlignmentILi128EEEEEEvvEEEEvNT_6ParamsE:
	.zero		2944


//--------------------- SYMBOLS --------------------------

	.type		.nv.reservedSmem.offset0,@object
	.size		.nv.reservedSmem.offset0,0x4
	.type		.nv.reservedSmem.cap,@object
	.size		.nv.reservedSmem.cap,0x4
	.type		__assertfail,@function
